//
// Generated by NVIDIA NVVM Compiler
//
// Compiler Build ID: CL-36424714
// Cuda compilation tools, release 13.0, V13.0.88
// Based on NVVM 20.0.0
//

.version 9.0
.target sm_100
.address_size 64

	// .globl	_Z29tiled_matmul_coarsened_kernelPfS_S_i
// _ZZ29tiled_matmul_coarsened_kernelPfS_S_iE3Mds has been demoted
// _ZZ29tiled_matmul_coarsened_kernelPfS_S_iE3Nds has been demoted

.visible .entry _Z29tiled_matmul_coarsened_kernelPfS_S_i(
	.param .u64 .ptr .align 1 _Z29tiled_matmul_coarsened_kernelPfS_S_i_param_0,
	.param .u64 .ptr .align 1 _Z29tiled_matmul_coarsened_kernelPfS_S_i_param_1,
	.param .u64 .ptr .align 1 _Z29tiled_matmul_coarsened_kernelPfS_S_i_param_2,
	.param .u32 _Z29tiled_matmul_coarsened_kernelPfS_S_i_param_3
)
{
	.reg .pred 	%p<20>;
	.reg .b32 	%r<77>;
	.reg .b32 	%f<843>;
	.reg .b64 	%rd<13>;
	// demoted variable
	.shared .align 4 .b8 _ZZ29tiled_matmul_coarsened_kernelPfS_S_iE3Mds[4096];
	// demoted variable
	.shared .align 4 .b8 _ZZ29tiled_matmul_coarsened_kernelPfS_S_iE3Nds[4096];
	ld.param.u64 	%rd5, [_Z29tiled_matmul_coarsened_kernelPfS_S_i_param_0];
	ld.param.u64 	%rd6, [_Z29tiled_matmul_coarsened_kernelPfS_S_i_param_1];
	ld.param.u64 	%rd7, [_Z29tiled_matmul_coarsened_kernelPfS_S_i_param_2];
	ld.param.u32 	%r15, [_Z29tiled_matmul_coarsened_kernelPfS_S_i_param_3];
	mov.u32 	%r16, %ctaid.x;
	mov.u32 	%r17, %ctaid.y;
	mov.u32 	%r1, %tid.x;
	mov.u32 	%r2, %tid.y;
	shl.b32 	%r18, %r17, 5;
	add.s32 	%r3, %r18, %r2;
	shl.b32 	%r19, %r16, 8;
	add.s32 	%r4, %r19, %r1;
	cvt.rn.f32.s32 	%f45, %r15;
	mul.f32 	%f46, %f45, 0f3D000000;
	cvt.rpi.f32.f32 	%f1, %f46;
	setp.leu.f32 	%p1, %f1, 0f00000000;
	mov.f32 	%f826, 0f00000000;
	mov.f32 	%f827, %f826;
	mov.f32 	%f828, %f826;
	mov.f32 	%f829, %f826;
	mov.f32 	%f830, %f826;
	mov.f32 	%f831, %f826;
	mov.f32 	%f832, %f826;
	mov.f32 	%f833, %f826;
	@%p1 bra 	$L__BB0_21;
	shl.b32 	%r21, %r2, 7;
	mov.u32 	%r22, _ZZ29tiled_matmul_coarsened_kernelPfS_S_iE3Mds;
	add.s32 	%r5, %r22, %r21;
	shl.b32 	%r23, %r1, 2;
	add.s32 	%r6, %r5, %r23;
	mul.lo.s32 	%r7, %r15, %r3;
	mov.u32 	%r24, _ZZ29tiled_matmul_coarsened_kernelPfS_S_iE3Nds;
	add.s32 	%r9, %r24, %r23;
	add.s32 	%r8, %r9, %r21;
	cvta.to.global.u64 	%rd1, %rd5;
	cvta.to.global.u64 	%rd2, %rd6;
	mov.b32 	%r76, 0;
	mov.f32 	%f826, 0f00000000;
	add.s32 	%r32, %r4, 32;
	add.s32 	%r35, %r4, 64;
	add.s32 	%r38, %r4, 96;
	add.s32 	%r41, %r4, 128;
	add.s32 	%r44, %r4, 160;
	add.s32 	%r47, %r4, 192;
	add.s32 	%r50, %r4, 224;
$L__BB0_2:
	shl.b32 	%r11, %r76, 5;
	add.s32 	%r25, %r11, %r1;
	max.s32 	%r26, %r3, %r25;
	setp.ge.s32 	%p2, %r26, %r15;
	mov.f32 	%f834, 0f00000000;
	@%p2 bra 	$L__BB0_4;
	add.s32 	%r27, %r25, %r7;
	mul.wide.s32 	%rd8, %r27, 4;
	add.s64 	%rd9, %rd1, %rd8;
	ld.global.f32 	%f834, [%rd9];
$L__BB0_4:
	st.shared.f32 	[%r6], %f834;
	add.s32 	%r13, %r11, %r2;
	max.s32 	%r29, %r13, %r4;
	setp.ge.s32 	%p3, %r29, %r15;
	mad.lo.s32 	%r30, %r13, %r15, %r4;
	mul.wide.s32 	%rd10, %r30, 4;
	add.s64 	%rd4, %rd2, %rd10;
	mov.f32 	%f835, 0f00000000;
	@%p3 bra 	$L__BB0_6;
	ld.global.f32 	%f835, [%rd4];
$L__BB0_6:
	st.shared.f32 	[%r8], %f835;
	bar.sync 	0;
	ld.shared.f32 	%f51, [%r5];
	ld.shared.f32 	%f52, [%r9];
	fma.rn.f32 	%f53, %f51, %f52, %f833;
	ld.shared.f32 	%f54, [%r5+4];
	ld.shared.f32 	%f55, [%r9+128];
	fma.rn.f32 	%f56, %f54, %f55, %f53;
	ld.shared.f32 	%f57, [%r5+8];
	ld.shared.f32 	%f58, [%r9+256];
	fma.rn.f32 	%f59, %f57, %f58, %f56;
	ld.shared.f32 	%f60, [%r5+12];
	ld.shared.f32 	%f61, [%r9+384];
	fma.rn.f32 	%f62, %f60, %f61, %f59;
	ld.shared.f32 	%f63, [%r5+16];
	ld.shared.f32 	%f64, [%r9+512];
	fma.rn.f32 	%f65, %f63, %f64, %f62;
	ld.shared.f32 	%f66, [%r5+20];
	ld.shared.f32 	%f67, [%r9+640];
	fma.rn.f32 	%f68, %f66, %f67, %f65;
	ld.shared.f32 	%f69, [%r5+24];
	ld.shared.f32 	%f70, [%r9+768];
	fma.rn.f32 	%f71, %f69, %f70, %f68;
	ld.shared.f32 	%f72, [%r5+28];
	ld.shared.f32 	%f73, [%r9+896];
	fma.rn.f32 	%f74, %f72, %f73, %f71;
	ld.shared.f32 	%f75, [%r5+32];
	ld.shared.f32 	%f76, [%r9+1024];
	fma.rn.f32 	%f77, %f75, %f76, %f74;
	ld.shared.f32 	%f78, [%r5+36];
	ld.shared.f32 	%f79, [%r9+1152];
	fma.rn.f32 	%f80, %f78, %f79, %f77;
	ld.shared.f32 	%f81, [%r5+40];
	ld.shared.f32 	%f82, [%r9+1280];
	fma.rn.f32 	%f83, %f81, %f82, %f80;
	ld.shared.f32 	%f84, [%r5+44];
	ld.shared.f32 	%f85, [%r9+1408];
	fma.rn.f32 	%f86, %f84, %f85, %f83;
	ld.shared.f32 	%f87, [%r5+48];
	ld.shared.f32 	%f88, [%r9+1536];
	fma.rn.f32 	%f89, %f87, %f88, %f86;
	ld.shared.f32 	%f90, [%r5+52];
	ld.shared.f32 	%f91, [%r9+1664];
	fma.rn.f32 	%f92, %f90, %f91, %f89;
	ld.shared.f32 	%f93, [%r5+56];
	ld.shared.f32 	%f94, [%r9+1792];
	fma.rn.f32 	%f95, %f93, %f94, %f92;
	ld.shared.f32 	%f96, [%r5+60];
	ld.shared.f32 	%f97, [%r9+1920];
	fma.rn.f32 	%f98, %f96, %f97, %f95;
	ld.shared.f32 	%f99, [%r5+64];
	ld.shared.f32 	%f100, [%r9+2048];
	fma.rn.f32 	%f101, %f99, %f100, %f98;
	ld.shared.f32 	%f102, [%r5+68];
	ld.shared.f32 	%f103, [%r9+2176];
	fma.rn.f32 	%f104, %f102, %f103, %f101;
	ld.shared.f32 	%f105, [%r5+72];
	ld.shared.f32 	%f106, [%r9+2304];
	fma.rn.f32 	%f107, %f105, %f106, %f104;
	ld.shared.f32 	%f108, [%r5+76];
	ld.shared.f32 	%f109, [%r9+2432];
	fma.rn.f32 	%f110, %f108, %f109, %f107;
	ld.shared.f32 	%f111, [%r5+80];
	ld.shared.f32 	%f112, [%r9+2560];
	fma.rn.f32 	%f113, %f111, %f112, %f110;
	ld.shared.f32 	%f114, [%r5+84];
	ld.shared.f32 	%f115, [%r9+2688];
	fma.rn.f32 	%f116, %f114, %f115, %f113;
	ld.shared.f32 	%f117, [%r5+88];
	ld.shared.f32 	%f118, [%r9+2816];
	fma.rn.f32 	%f119, %f117, %f118, %f116;
	ld.shared.f32 	%f120, [%r5+92];
	ld.shared.f32 	%f121, [%r9+2944];
	fma.rn.f32 	%f122, %f120, %f121, %f119;
	ld.shared.f32 	%f123, [%r5+96];
	ld.shared.f32 	%f124, [%r9+3072];
	fma.rn.f32 	%f125, %f123, %f124, %f122;
	ld.shared.f32 	%f126, [%r5+100];
	ld.shared.f32 	%f127, [%r9+3200];
	fma.rn.f32 	%f128, %f126, %f127, %f125;
	ld.shared.f32 	%f129, [%r5+104];
	ld.shared.f32 	%f130, [%r9+3328];
	fma.rn.f32 	%f131, %f129, %f130, %f128;
	ld.shared.f32 	%f132, [%r5+108];
	ld.shared.f32 	%f133, [%r9+3456];
	fma.rn.f32 	%f134, %f132, %f133, %f131;
	ld.shared.f32 	%f135, [%r5+112];
	ld.shared.f32 	%f136, [%r9+3584];
	fma.rn.f32 	%f137, %f135, %f136, %f134;
	ld.shared.f32 	%f138, [%r5+116];
	ld.shared.f32 	%f139, [%r9+3712];
	fma.rn.f32 	%f140, %f138, %f139, %f137;
	ld.shared.f32 	%f141, [%r5+120];
	ld.shared.f32 	%f142, [%r9+3840];
	fma.rn.f32 	%f143, %f141, %f142, %f140;
	ld.shared.f32 	%f144, [%r5+124];
	ld.shared.f32 	%f145, [%r9+3968];
	fma.rn.f32 	%f833, %f144, %f145, %f143;
	bar.sync 	0;
	max.s32 	%r33, %r13, %r32;
	setp.ge.s32 	%p4, %r33, %r15;
	mov.f32 	%f836, 0f00000000;
	@%p4 bra 	$L__BB0_8;
	ld.global.f32 	%f836, [%rd4+128];
$L__BB0_8:
	st.shared.f32 	[%r8], %f836;
	bar.sync 	0;
	ld.shared.f32 	%f147, [%r5];
	ld.shared.f32 	%f148, [%r9];
	fma.rn.f32 	%f149, %f147, %f148, %f832;
	ld.shared.f32 	%f150, [%r5+4];
	ld.shared.f32 	%f151, [%r9+128];
	fma.rn.f32 	%f152, %f150, %f151, %f149;
	ld.shared.f32 	%f153, [%r5+8];
	ld.shared.f32 	%f154, [%r9+256];
	fma.rn.f32 	%f155, %f153, %f154, %f152;
	ld.shared.f32 	%f156, [%r5+12];
	ld.shared.f32 	%f157, [%r9+384];
	fma.rn.f32 	%f158, %f156, %f157, %f155;
	ld.shared.f32 	%f159, [%r5+16];
	ld.shared.f32 	%f160, [%r9+512];
	fma.rn.f32 	%f161, %f159, %f160, %f158;
	ld.shared.f32 	%f162, [%r5+20];
	ld.shared.f32 	%f163, [%r9+640];
	fma.rn.f32 	%f164, %f162, %f163, %f161;
	ld.shared.f32 	%f165, [%r5+24];
	ld.shared.f32 	%f166, [%r9+768];
	fma.rn.f32 	%f167, %f165, %f166, %f164;
	ld.shared.f32 	%f168, [%r5+28];
	ld.shared.f32 	%f169, [%r9+896];
	fma.rn.f32 	%f170, %f168, %f169, %f167;
	ld.shared.f32 	%f171, [%r5+32];
	ld.shared.f32 	%f172, [%r9+1024];
	fma.rn.f32 	%f173, %f171, %f172, %f170;
	ld.shared.f32 	%f174, [%r5+36];
	ld.shared.f32 	%f175, [%r9+1152];
	fma.rn.f32 	%f176, %f174, %f175, %f173;
	ld.shared.f32 	%f177, [%r5+40];
	ld.shared.f32 	%f178, [%r9+1280];
	fma.rn.f32 	%f179, %f177, %f178, %f176;
	ld.shared.f32 	%f180, [%r5+44];
	ld.shared.f32 	%f181, [%r9+1408];
	fma.rn.f32 	%f182, %f180, %f181, %f179;
	ld.shared.f32 	%f183, [%r5+48];
	ld.shared.f32 	%f184, [%r9+1536];
	fma.rn.f32 	%f185, %f183, %f184, %f182;
	ld.shared.f32 	%f186, [%r5+52];
	ld.shared.f32 	%f187, [%r9+1664];
	fma.rn.f32 	%f188, %f186, %f187, %f185;
	ld.shared.f32 	%f189, [%r5+56];
	ld.shared.f32 	%f190, [%r9+1792];
	fma.rn.f32 	%f191, %f189, %f190, %f188;
	ld.shared.f32 	%f192, [%r5+60];
	ld.shared.f32 	%f193, [%r9+1920];
	fma.rn.f32 	%f194, %f192, %f193, %f191;
	ld.shared.f32 	%f195, [%r5+64];
	ld.shared.f32 	%f196, [%r9+2048];
	fma.rn.f32 	%f197, %f195, %f196, %f194;
	ld.shared.f32 	%f198, [%r5+68];
	ld.shared.f32 	%f199, [%r9+2176];
	fma.rn.f32 	%f200, %f198, %f199, %f197;
	ld.shared.f32 	%f201, [%r5+72];
	ld.shared.f32 	%f202, [%r9+2304];
	fma.rn.f32 	%f203, %f201, %f202, %f200;
	ld.shared.f32 	%f204, [%r5+76];
	ld.shared.f32 	%f205, [%r9+2432];
	fma.rn.f32 	%f206, %f204, %f205, %f203;
	ld.shared.f32 	%f207, [%r5+80];
	ld.shared.f32 	%f208, [%r9+2560];
	fma.rn.f32 	%f209, %f207, %f208, %f206;
	ld.shared.f32 	%f210, [%r5+84];
	ld.shared.f32 	%f211, [%r9+2688];
	fma.rn.f32 	%f212, %f210, %f211, %f209;
	ld.shared.f32 	%f213, [%r5+88];
	ld.shared.f32 	%f214, [%r9+2816];
	fma.rn.f32 	%f215, %f213, %f214, %f212;
	ld.shared.f32 	%f216, [%r5+92];
	ld.shared.f32 	%f217, [%r9+2944];
	fma.rn.f32 	%f218, %f216, %f217, %f215;
	ld.shared.f32 	%f219, [%r5+96];
	ld.shared.f32 	%f220, [%r9+3072];
	fma.rn.f32 	%f221, %f219, %f220, %f218;
	ld.shared.f32 	%f222, [%r5+100];
	ld.shared.f32 	%f223, [%r9+3200];
	fma.rn.f32 	%f224, %f222, %f223, %f221;
	ld.shared.f32 	%f225, [%r5+104];
	ld.shared.f32 	%f226, [%r9+3328];
	fma.rn.f32 	%f227, %f225, %f226, %f224;
	ld.shared.f32 	%f228, [%r5+108];
	ld.shared.f32 	%f229, [%r9+3456];
	fma.rn.f32 	%f230, %f228, %f229, %f227;
	ld.shared.f32 	%f231, [%r5+112];
	ld.shared.f32 	%f232, [%r9+3584];
	fma.rn.f32 	%f233, %f231, %f232, %f230;
	ld.shared.f32 	%f234, [%r5+116];
	ld.shared.f32 	%f235, [%r9+3712];
	fma.rn.f32 	%f236, %f234, %f235, %f233;
	ld.shared.f32 	%f237, [%r5+120];
	ld.shared.f32 	%f238, [%r9+3840];
	fma.rn.f32 	%f239, %f237, %f238, %f236;
	ld.shared.f32 	%f240, [%r5+124];
	ld.shared.f32 	%f241, [%r9+3968];
	fma.rn.f32 	%f832, %f240, %f241, %f239;
	bar.sync 	0;
	max.s32 	%r36, %r13, %r35;
	setp.ge.s32 	%p5, %r36, %r15;
	mov.f32 	%f837, 0f00000000;
	@%p5 bra 	$L__BB0_10;
	ld.global.f32 	%f837, [%rd4+256];
$L__BB0_10:
	st.shared.f32 	[%r8], %f837;
	bar.sync 	0;
	ld.shared.f32 	%f243, [%r5];
	ld.shared.f32 	%f244, [%r9];
	fma.rn.f32 	%f245, %f243, %f244, %f831;
	ld.shared.f32 	%f246, [%r5+4];
	ld.shared.f32 	%f247, [%r9+128];
	fma.rn.f32 	%f248, %f246, %f247, %f245;
	ld.shared.f32 	%f249, [%r5+8];
	ld.shared.f32 	%f250, [%r9+256];
	fma.rn.f32 	%f251, %f249, %f250, %f248;
	ld.shared.f32 	%f252, [%r5+12];
	ld.shared.f32 	%f253, [%r9+384];
	fma.rn.f32 	%f254, %f252, %f253, %f251;
	ld.shared.f32 	%f255, [%r5+16];
	ld.shared.f32 	%f256, [%r9+512];
	fma.rn.f32 	%f257, %f255, %f256, %f254;
	ld.shared.f32 	%f258, [%r5+20];
	ld.shared.f32 	%f259, [%r9+640];
	fma.rn.f32 	%f260, %f258, %f259, %f257;
	ld.shared.f32 	%f261, [%r5+24];
	ld.shared.f32 	%f262, [%r9+768];
	fma.rn.f32 	%f263, %f261, %f262, %f260;
	ld.shared.f32 	%f264, [%r5+28];
	ld.shared.f32 	%f265, [%r9+896];
	fma.rn.f32 	%f266, %f264, %f265, %f263;
	ld.shared.f32 	%f267, [%r5+32];
	ld.shared.f32 	%f268, [%r9+1024];
	fma.rn.f32 	%f269, %f267, %f268, %f266;
	ld.shared.f32 	%f270, [%r5+36];
	ld.shared.f32 	%f271, [%r9+1152];
	fma.rn.f32 	%f272, %f270, %f271, %f269;
	ld.shared.f32 	%f273, [%r5+40];
	ld.shared.f32 	%f274, [%r9+1280];
	fma.rn.f32 	%f275, %f273, %f274, %f272;
	ld.shared.f32 	%f276, [%r5+44];
	ld.shared.f32 	%f277, [%r9+1408];
	fma.rn.f32 	%f278, %f276, %f277, %f275;
	ld.shared.f32 	%f279, [%r5+48];
	ld.shared.f32 	%f280, [%r9+1536];
	fma.rn.f32 	%f281, %f279, %f280, %f278;
	ld.shared.f32 	%f282, [%r5+52];
	ld.shared.f32 	%f283, [%r9+1664];
	fma.rn.f32 	%f284, %f282, %f283, %f281;
	ld.shared.f32 	%f285, [%r5+56];
	ld.shared.f32 	%f286, [%r9+1792];
	fma.rn.f32 	%f287, %f285, %f286, %f284;
	ld.shared.f32 	%f288, [%r5+60];
	ld.shared.f32 	%f289, [%r9+1920];
	fma.rn.f32 	%f290, %f288, %f289, %f287;
	ld.shared.f32 	%f291, [%r5+64];
	ld.shared.f32 	%f292, [%r9+2048];
	fma.rn.f32 	%f293, %f291, %f292, %f290;
	ld.shared.f32 	%f294, [%r5+68];
	ld.shared.f32 	%f295, [%r9+2176];
	fma.rn.f32 	%f296, %f294, %f295, %f293;
	ld.shared.f32 	%f297, [%r5+72];
	ld.shared.f32 	%f298, [%r9+2304];
	fma.rn.f32 	%f299, %f297, %f298, %f296;
	ld.shared.f32 	%f300, [%r5+76];
	ld.shared.f32 	%f301, [%r9+2432];
	fma.rn.f32 	%f302, %f300, %f301, %f299;
	ld.shared.f32 	%f303, [%r5+80];
	ld.shared.f32 	%f304, [%r9+2560];
	fma.rn.f32 	%f305, %f303, %f304, %f302;
	ld.shared.f32 	%f306, [%r5+84];
	ld.shared.f32 	%f307, [%r9+2688];
	fma.rn.f32 	%f308, %f306, %f307, %f305;
	ld.shared.f32 	%f309, [%r5+88];
	ld.shared.f32 	%f310, [%r9+2816];
	fma.rn.f32 	%f311, %f309, %f310, %f308;
	ld.shared.f32 	%f312, [%r5+92];
	ld.shared.f32 	%f313, [%r9+2944];
	fma.rn.f32 	%f314, %f312, %f313, %f311;
	ld.shared.f32 	%f315, [%r5+96];
	ld.shared.f32 	%f316, [%r9+3072];
	fma.rn.f32 	%f317, %f315, %f316, %f314;
	ld.shared.f32 	%f318, [%r5+100];
	ld.shared.f32 	%f319, [%r9+3200];
	fma.rn.f32 	%f320, %f318, %f319, %f317;
	ld.shared.f32 	%f321, [%r5+104];
	ld.shared.f32 	%f322, [%r9+3328];
	fma.rn.f32 	%f323, %f321, %f322, %f320;
	ld.shared.f32 	%f324, [%r5+108];
	ld.shared.f32 	%f325, [%r9+3456];
	fma.rn.f32 	%f326, %f324, %f325, %f323;
	ld.shared.f32 	%f327, [%r5+112];
	ld.shared.f32 	%f328, [%r9+3584];
	fma.rn.f32 	%f329, %f327, %f328, %f326;
	ld.shared.f32 	%f330, [%r5+116];
	ld.shared.f32 	%f331, [%r9+3712];
	fma.rn.f32 	%f332, %f330, %f331, %f329;
	ld.shared.f32 	%f333, [%r5+120];
	ld.shared.f32 	%f334, [%r9+3840];
	fma.rn.f32 	%f335, %f333, %f334, %f332;
	ld.shared.f32 	%f336, [%r5+124];
	ld.shared.f32 	%f337, [%r9+3968];
	fma.rn.f32 	%f831, %f336, %f337, %f335;
	bar.sync 	0;
	max.s32 	%r39, %r13, %r38;
	setp.ge.s32 	%p6, %r39, %r15;
	mov.f32 	%f838, 0f00000000;
	@%p6 bra 	$L__BB0_12;
	ld.global.f32 	%f838, [%rd4+384];
$L__BB0_12:
	st.shared.f32 	[%r8], %f838;
	bar.sync 	0;
	ld.shared.f32 	%f339, [%r5];
	ld.shared.f32 	%f340, [%r9];
	fma.rn.f32 	%f341, %f339, %f340, %f830;
	ld.shared.f32 	%f342, [%r5+4];
	ld.shared.f32 	%f343, [%r9+128];
	fma.rn.f32 	%f344, %f342, %f343, %f341;
	ld.shared.f32 	%f345, [%r5+8];
	ld.shared.f32 	%f346, [%r9+256];
	fma.rn.f32 	%f347, %f345, %f346, %f344;
	ld.shared.f32 	%f348, [%r5+12];
	ld.shared.f32 	%f349, [%r9+384];
	fma.rn.f32 	%f350, %f348, %f349, %f347;
	ld.shared.f32 	%f351, [%r5+16];
	ld.shared.f32 	%f352, [%r9+512];
	fma.rn.f32 	%f353, %f351, %f352, %f350;
	ld.shared.f32 	%f354, [%r5+20];
	ld.shared.f32 	%f355, [%r9+640];
	fma.rn.f32 	%f356, %f354, %f355, %f353;
	ld.shared.f32 	%f357, [%r5+24];
	ld.shared.f32 	%f358, [%r9+768];
	fma.rn.f32 	%f359, %f357, %f358, %f356;
	ld.shared.f32 	%f360, [%r5+28];
	ld.shared.f32 	%f361, [%r9+896];
	fma.rn.f32 	%f362, %f360, %f361, %f359;
	ld.shared.f32 	%f363, [%r5+32];
	ld.shared.f32 	%f364, [%r9+1024];
	fma.rn.f32 	%f365, %f363, %f364, %f362;
	ld.shared.f32 	%f366, [%r5+36];
	ld.shared.f32 	%f367, [%r9+1152];
	fma.rn.f32 	%f368, %f366, %f367, %f365;
	ld.shared.f32 	%f369, [%r5+40];
	ld.shared.f32 	%f370, [%r9+1280];
	fma.rn.f32 	%f371, %f369, %f370, %f368;
	ld.shared.f32 	%f372, [%r5+44];
	ld.shared.f32 	%f373, [%r9+1408];
	fma.rn.f32 	%f374, %f372, %f373, %f371;
	ld.shared.f32 	%f375, [%r5+48];
	ld.shared.f32 	%f376, [%r9+1536];
	fma.rn.f32 	%f377, %f375, %f376, %f374;
	ld.shared.f32 	%f378, [%r5+52];
	ld.shared.f32 	%f379, [%r9+1664];
	fma.rn.f32 	%f380, %f378, %f379, %f377;
	ld.shared.f32 	%f381, [%r5+56];
	ld.shared.f32 	%f382, [%r9+1792];
	fma.rn.f32 	%f383, %f381, %f382, %f380;
	ld.shared.f32 	%f384, [%r5+60];
	ld.shared.f32 	%f385, [%r9+1920];
	fma.rn.f32 	%f386, %f384, %f385, %f383;
	ld.shared.f32 	%f387, [%r5+64];
	ld.shared.f32 	%f388, [%r9+2048];
	fma.rn.f32 	%f389, %f387, %f388, %f386;
	ld.shared.f32 	%f390, [%r5+68];
	ld.shared.f32 	%f391, [%r9+2176];
	fma.rn.f32 	%f392, %f390, %f391, %f389;
	ld.shared.f32 	%f393, [%r5+72];
	ld.shared.f32 	%f394, [%r9+2304];
	fma.rn.f32 	%f395, %f393, %f394, %f392;
	ld.shared.f32 	%f396, [%r5+76];
	ld.shared.f32 	%f397, [%r9+2432];
	fma.rn.f32 	%f398, %f396, %f397, %f395;
	ld.shared.f32 	%f399, [%r5+80];
	ld.shared.f32 	%f400, [%r9+2560];
	fma.rn.f32 	%f401, %f399, %f400, %f398;
	ld.shared.f32 	%f402, [%r5+84];
	ld.shared.f32 	%f403, [%r9+2688];
	fma.rn.f32 	%f404, %f402, %f403, %f401;
	ld.shared.f32 	%f405, [%r5+88];
	ld.shared.f32 	%f406, [%r9+2816];
	fma.rn.f32 	%f407, %f405, %f406, %f404;
	ld.shared.f32 	%f408, [%r5+92];
	ld.shared.f32 	%f409, [%r9+2944];
	fma.rn.f32 	%f410, %f408, %f409, %f407;
	ld.shared.f32 	%f411, [%r5+96];
	ld.shared.f32 	%f412, [%r9+3072];
	fma.rn.f32 	%f413, %f411, %f412, %f410;
	ld.shared.f32 	%f414, [%r5+100];
	ld.shared.f32 	%f415, [%r9+3200];
	fma.rn.f32 	%f416, %f414, %f415, %f413;
	ld.shared.f32 	%f417, [%r5+104];
	ld.shared.f32 	%f418, [%r9+3328];
	fma.rn.f32 	%f419, %f417, %f418, %f416;
	ld.shared.f32 	%f420, [%r5+108];
	ld.shared.f32 	%f421, [%r9+3456];
	fma.rn.f32 	%f422, %f420, %f421, %f419;
	ld.shared.f32 	%f423, [%r5+112];
	ld.shared.f32 	%f424, [%r9+3584];
	fma.rn.f32 	%f425, %f423, %f424, %f422;
	ld.shared.f32 	%f426, [%r5+116];
	ld.shared.f32 	%f427, [%r9+3712];
	fma.rn.f32 	%f428, %f426, %f427, %f425;
	ld.shared.f32 	%f429, [%r5+120];
	ld.shared.f32 	%f430, [%r9+3840];
	fma.rn.f32 	%f431, %f429, %f430, %f428;
	ld.shared.f32 	%f432, [%r5+124];
	ld.shared.f32 	%f433, [%r9+3968];
	fma.rn.f32 	%f830, %f432, %f433, %f431;
	bar.sync 	0;
	max.s32 	%r42, %r13, %r41;
	setp.ge.s32 	%p7, %r42, %r15;
	mov.f32 	%f839, 0f00000000;
	@%p7 bra 	$L__BB0_14;
	ld.global.f32 	%f839, [%rd4+512];
$L__BB0_14:
	st.shared.f32 	[%r8], %f839;
	bar.sync 	0;
	ld.shared.f32 	%f435, [%r5];
	ld.shared.f32 	%f436, [%r9];
	fma.rn.f32 	%f437, %f435, %f436, %f829;
	ld.shared.f32 	%f438, [%r5+4];
	ld.shared.f32 	%f439, [%r9+128];
	fma.rn.f32 	%f440, %f438, %f439, %f437;
	ld.shared.f32 	%f441, [%r5+8];
	ld.shared.f32 	%f442, [%r9+256];
	fma.rn.f32 	%f443, %f441, %f442, %f440;
	ld.shared.f32 	%f444, [%r5+12];
	ld.shared.f32 	%f445, [%r9+384];
	fma.rn.f32 	%f446, %f444, %f445, %f443;
	ld.shared.f32 	%f447, [%r5+16];
	ld.shared.f32 	%f448, [%r9+512];
	fma.rn.f32 	%f449, %f447, %f448, %f446;
	ld.shared.f32 	%f450, [%r5+20];
	ld.shared.f32 	%f451, [%r9+640];
	fma.rn.f32 	%f452, %f450, %f451, %f449;
	ld.shared.f32 	%f453, [%r5+24];
	ld.shared.f32 	%f454, [%r9+768];
	fma.rn.f32 	%f455, %f453, %f454, %f452;
	ld.shared.f32 	%f456, [%r5+28];
	ld.shared.f32 	%f457, [%r9+896];
	fma.rn.f32 	%f458, %f456, %f457, %f455;
	ld.shared.f32 	%f459, [%r5+32];
	ld.shared.f32 	%f460, [%r9+1024];
	fma.rn.f32 	%f461, %f459, %f460, %f458;
	ld.shared.f32 	%f462, [%r5+36];
	ld.shared.f32 	%f463, [%r9+1152];
	fma.rn.f32 	%f464, %f462, %f463, %f461;
	ld.shared.f32 	%f465, [%r5+40];
	ld.shared.f32 	%f466, [%r9+1280];
	fma.rn.f32 	%f467, %f465, %f466, %f464;
	ld.shared.f32 	%f468, [%r5+44];
	ld.shared.f32 	%f469, [%r9+1408];
	fma.rn.f32 	%f470, %f468, %f469, %f467;
	ld.shared.f32 	%f471, [%r5+48];
	ld.shared.f32 	%f472, [%r9+1536];
	fma.rn.f32 	%f473, %f471, %f472, %f470;
	ld.shared.f32 	%f474, [%r5+52];
	ld.shared.f32 	%f475, [%r9+1664];
	fma.rn.f32 	%f476, %f474, %f475, %f473;
	ld.shared.f32 	%f477, [%r5+56];
	ld.shared.f32 	%f478, [%r9+1792];
	fma.rn.f32 	%f479, %f477, %f478, %f476;
	ld.shared.f32 	%f480, [%r5+60];
	ld.shared.f32 	%f481, [%r9+1920];
	fma.rn.f32 	%f482, %f480, %f481, %f479;
	ld.shared.f32 	%f483, [%r5+64];
	ld.shared.f32 	%f484, [%r9+2048];
	fma.rn.f32 	%f485, %f483, %f484, %f482;
	ld.shared.f32 	%f486, [%r5+68];
	ld.shared.f32 	%f487, [%r9+2176];
	fma.rn.f32 	%f488, %f486, %f487, %f485;
	ld.shared.f32 	%f489, [%r5+72];
	ld.shared.f32 	%f490, [%r9+2304];
	fma.rn.f32 	%f491, %f489, %f490, %f488;
	ld.shared.f32 	%f492, [%r5+76];
	ld.shared.f32 	%f493, [%r9+2432];
	fma.rn.f32 	%f494, %f492, %f493, %f491;
	ld.shared.f32 	%f495, [%r5+80];
	ld.shared.f32 	%f496, [%r9+2560];
	fma.rn.f32 	%f497, %f495, %f496, %f494;
	ld.shared.f32 	%f498, [%r5+84];
	ld.shared.f32 	%f499, [%r9+2688];
	fma.rn.f32 	%f500, %f498, %f499, %f497;
	ld.shared.f32 	%f501, [%r5+88];
	ld.shared.f32 	%f502, [%r9+2816];
	fma.rn.f32 	%f503, %f501, %f502, %f500;
	ld.shared.f32 	%f504, [%r5+92];
	ld.shared.f32 	%f505, [%r9+2944];
	fma.rn.f32 	%f506, %f504, %f505, %f503;
	ld.shared.f32 	%f507, [%r5+96];
	ld.shared.f32 	%f508, [%r9+3072];
	fma.rn.f32 	%f509, %f507, %f508, %f506;
	ld.shared.f32 	%f510, [%r5+100];
	ld.shared.f32 	%f511, [%r9+3200];
	fma.rn.f32 	%f512, %f510, %f511, %f509;
	ld.shared.f32 	%f513, [%r5+104];
	ld.shared.f32 	%f514, [%r9+3328];
	fma.rn.f32 	%f515, %f513, %f514, %f512;
	ld.shared.f32 	%f516, [%r5+108];
	ld.shared.f32 	%f517, [%r9+3456];
	fma.rn.f32 	%f518, %f516, %f517, %f515;
	ld.shared.f32 	%f519, [%r5+112];
	ld.shared.f32 	%f520, [%r9+3584];
	fma.rn.f32 	%f521, %f519, %f520, %f518;
	ld.shared.f32 	%f522, [%r5+116];
	ld.shared.f32 	%f523, [%r9+3712];
	fma.rn.f32 	%f524, %f522, %f523, %f521;
	ld.shared.f32 	%f525, [%r5+120];
	ld.shared.f32 	%f526, [%r9+3840];
	fma.rn.f32 	%f527, %f525, %f526, %f524;
	ld.shared.f32 	%f528, [%r5+124];
	ld.shared.f32 	%f529, [%r9+3968];
	fma.rn.f32 	%f829, %f528, %f529, %f527;
	bar.sync 	0;
	max.s32 	%r45, %r13, %r44;
	setp.ge.s32 	%p8, %r45, %r15;
	mov.f32 	%f840, 0f00000000;
	@%p8 bra 	$L__BB0_16;
	ld.global.f32 	%f840, [%rd4+640];
$L__BB0_16:
	st.shared.f32 	[%r8], %f840;
	bar.sync 	0;
	ld.shared.f32 	%f531, [%r5];
	ld.shared.f32 	%f532, [%r9];
	fma.rn.f32 	%f533, %f531, %f532, %f828;
	ld.shared.f32 	%f534, [%r5+4];
	ld.shared.f32 	%f535, [%r9+128];
	fma.rn.f32 	%f536, %f534, %f535, %f533;
	ld.shared.f32 	%f537, [%r5+8];
	ld.shared.f32 	%f538, [%r9+256];
	fma.rn.f32 	%f539, %f537, %f538, %f536;
	ld.shared.f32 	%f540, [%r5+12];
	ld.shared.f32 	%f541, [%r9+384];
	fma.rn.f32 	%f542, %f540, %f541, %f539;
	ld.shared.f32 	%f543, [%r5+16];
	ld.shared.f32 	%f544, [%r9+512];
	fma.rn.f32 	%f545, %f543, %f544, %f542;
	ld.shared.f32 	%f546, [%r5+20];
	ld.shared.f32 	%f547, [%r9+640];
	fma.rn.f32 	%f548, %f546, %f547, %f545;
	ld.shared.f32 	%f549, [%r5+24];
	ld.shared.f32 	%f550, [%r9+768];
	fma.rn.f32 	%f551, %f549, %f550, %f548;
	ld.shared.f32 	%f552, [%r5+28];
	ld.shared.f32 	%f553, [%r9+896];
	fma.rn.f32 	%f554, %f552, %f553, %f551;
	ld.shared.f32 	%f555, [%r5+32];
	ld.shared.f32 	%f556, [%r9+1024];
	fma.rn.f32 	%f557, %f555, %f556, %f554;
	ld.shared.f32 	%f558, [%r5+36];
	ld.shared.f32 	%f559, [%r9+1152];
	fma.rn.f32 	%f560, %f558, %f559, %f557;
	ld.shared.f32 	%f561, [%r5+40];
	ld.shared.f32 	%f562, [%r9+1280];
	fma.rn.f32 	%f563, %f561, %f562, %f560;
	ld.shared.f32 	%f564, [%r5+44];
	ld.shared.f32 	%f565, [%r9+1408];
	fma.rn.f32 	%f566, %f564, %f565, %f563;
	ld.shared.f32 	%f567, [%r5+48];
	ld.shared.f32 	%f568, [%r9+1536];
	fma.rn.f32 	%f569, %f567, %f568, %f566;
	ld.shared.f32 	%f570, [%r5+52];
	ld.shared.f32 	%f571, [%r9+1664];
	fma.rn.f32 	%f572, %f570, %f571, %f569;
	ld.shared.f32 	%f573, [%r5+56];
	ld.shared.f32 	%f574, [%r9+1792];
	fma.rn.f32 	%f575, %f573, %f574, %f572;
	ld.shared.f32 	%f576, [%r5+60];
	ld.shared.f32 	%f577, [%r9+1920];
	fma.rn.f32 	%f578, %f576, %f577, %f575;
	ld.shared.f32 	%f579, [%r5+64];
	ld.shared.f32 	%f580, [%r9+2048];
	fma.rn.f32 	%f581, %f579, %f580, %f578;
	ld.shared.f32 	%f582, [%r5+68];
	ld.shared.f32 	%f583, [%r9+2176];
	fma.rn.f32 	%f584, %f582, %f583, %f581;
	ld.shared.f32 	%f585, [%r5+72];
	ld.shared.f32 	%f586, [%r9+2304];
	fma.rn.f32 	%f587, %f585, %f586, %f584;
	ld.shared.f32 	%f588, [%r5+76];
	ld.shared.f32 	%f589, [%r9+2432];
	fma.rn.f32 	%f590, %f588, %f589, %f587;
	ld.shared.f32 	%f591, [%r5+80];
	ld.shared.f32 	%f592, [%r9+2560];
	fma.rn.f32 	%f593, %f591, %f592, %f590;
	ld.shared.f32 	%f594, [%r5+84];
	ld.shared.f32 	%f595, [%r9+2688];
	fma.rn.f32 	%f596, %f594, %f595, %f593;
	ld.shared.f32 	%f597, [%r5+88];
	ld.shared.f32 	%f598, [%r9+2816];
	fma.rn.f32 	%f599, %f597, %f598, %f596;
	ld.shared.f32 	%f600, [%r5+92];
	ld.shared.f32 	%f601, [%r9+2944];
	fma.rn.f32 	%f602, %f600, %f601, %f599;
	ld.shared.f32 	%f603, [%r5+96];
	ld.shared.f32 	%f604, [%r9+3072];
	fma.rn.f32 	%f605, %f603, %f604, %f602;
	ld.shared.f32 	%f606, [%r5+100];
	ld.shared.f32 	%f607, [%r9+3200];
	fma.rn.f32 	%f608, %f606, %f607, %f605;
	ld.shared.f32 	%f609, [%r5+104];
	ld.shared.f32 	%f610, [%r9+3328];
	fma.rn.f32 	%f611, %f609, %f610, %f608;
	ld.shared.f32 	%f612, [%r5+108];
	ld.shared.f32 	%f613, [%r9+3456];
	fma.rn.f32 	%f614, %f612, %f613, %f611;
	ld.shared.f32 	%f615, [%r5+112];
	ld.shared.f32 	%f616, [%r9+3584];
	fma.rn.f32 	%f617, %f615, %f616, %f614;
	ld.shared.f32 	%f618, [%r5+116];
	ld.shared.f32 	%f619, [%r9+3712];
	fma.rn.f32 	%f620, %f618, %f619, %f617;
	ld.shared.f32 	%f621, [%r5+120];
	ld.shared.f32 	%f622, [%r9+3840];
	fma.rn.f32 	%f623, %f621, %f622, %f620;
	ld.shared.f32 	%f624, [%r5+124];
	ld.shared.f32 	%f625, [%r9+3968];
	fma.rn.f32 	%f828, %f624, %f625, %f623;
	bar.sync 	0;
	max.s32 	%r48, %r13, %r47;
	setp.ge.s32 	%p9, %r48, %r15;
	mov.f32 	%f841, 0f00000000;
	@%p9 bra 	$L__BB0_18;
	ld.global.f32 	%f841, [%rd4+768];
$L__BB0_18:
	st.shared.f32 	[%r8], %f841;
	bar.sync 	0;
	ld.shared.f32 	%f627, [%r5];
	ld.shared.f32 	%f628, [%r9];
	fma.rn.f32 	%f629, %f627, %f628, %f827;
	ld.shared.f32 	%f630, [%r5+4];
	ld.shared.f32 	%f631, [%r9+128];
	fma.rn.f32 	%f632, %f630, %f631, %f629;
	ld.shared.f32 	%f633, [%r5+8];
	ld.shared.f32 	%f634, [%r9+256];
	fma.rn.f32 	%f635, %f633, %f634, %f632;
	ld.shared.f32 	%f636, [%r5+12];
	ld.shared.f32 	%f637, [%r9+384];
	fma.rn.f32 	%f638, %f636, %f637, %f635;
	ld.shared.f32 	%f639, [%r5+16];
	ld.shared.f32 	%f640, [%r9+512];
	fma.rn.f32 	%f641, %f639, %f640, %f638;
	ld.shared.f32 	%f642, [%r5+20];
	ld.shared.f32 	%f643, [%r9+640];
	fma.rn.f32 	%f644, %f642, %f643, %f641;
	ld.shared.f32 	%f645, [%r5+24];
	ld.shared.f32 	%f646, [%r9+768];
	fma.rn.f32 	%f647, %f645, %f646, %f644;
	ld.shared.f32 	%f648, [%r5+28];
	ld.shared.f32 	%f649, [%r9+896];
	fma.rn.f32 	%f650, %f648, %f649, %f647;
	ld.shared.f32 	%f651, [%r5+32];
	ld.shared.f32 	%f652, [%r9+1024];
	fma.rn.f32 	%f653, %f651, %f652, %f650;
	ld.shared.f32 	%f654, [%r5+36];
	ld.shared.f32 	%f655, [%r9+1152];
	fma.rn.f32 	%f656, %f654, %f655, %f653;
	ld.shared.f32 	%f657, [%r5+40];
	ld.shared.f32 	%f658, [%r9+1280];
	fma.rn.f32 	%f659, %f657, %f658, %f656;
	ld.shared.f32 	%f660, [%r5+44];
	ld.shared.f32 	%f661, [%r9+1408];
	fma.rn.f32 	%f662, %f660, %f661, %f659;
	ld.shared.f32 	%f663, [%r5+48];
	ld.shared.f32 	%f664, [%r9+1536];
	fma.rn.f32 	%f665, %f663, %f664, %f662;
	ld.shared.f32 	%f666, [%r5+52];
	ld.shared.f32 	%f667, [%r9+1664];
	fma.rn.f32 	%f668, %f666, %f667, %f665;
	ld.shared.f32 	%f669, [%r5+56];
	ld.shared.f32 	%f670, [%r9+1792];
	fma.rn.f32 	%f671, %f669, %f670, %f668;
	ld.shared.f32 	%f672, [%r5+60];
	ld.shared.f32 	%f673, [%r9+1920];
	fma.rn.f32 	%f674, %f672, %f673, %f671;
	ld.shared.f32 	%f675, [%r5+64];
	ld.shared.f32 	%f676, [%r9+2048];
	fma.rn.f32 	%f677, %f675, %f676, %f674;
	ld.shared.f32 	%f678, [%r5+68];
	ld.shared.f32 	%f679, [%r9+2176];
	fma.rn.f32 	%f680, %f678, %f679, %f677;
	ld.shared.f32 	%f681, [%r5+72];
	ld.shared.f32 	%f682, [%r9+2304];
	fma.rn.f32 	%f683, %f681, %f682, %f680;
	ld.shared.f32 	%f684, [%r5+76];
	ld.shared.f32 	%f685, [%r9+2432];
	fma.rn.f32 	%f686, %f684, %f685, %f683;
	ld.shared.f32 	%f687, [%r5+80];
	ld.shared.f32 	%f688, [%r9+2560];
	fma.rn.f32 	%f689, %f687, %f688, %f686;
	ld.shared.f32 	%f690, [%r5+84];
	ld.shared.f32 	%f691, [%r9+2688];
	fma.rn.f32 	%f692, %f690, %f691, %f689;
	ld.shared.f32 	%f693, [%r5+88];
	ld.shared.f32 	%f694, [%r9+2816];
	fma.rn.f32 	%f695, %f693, %f694, %f692;
	ld.shared.f32 	%f696, [%r5+92];
	ld.shared.f32 	%f697, [%r9+2944];
	fma.rn.f32 	%f698, %f696, %f697, %f695;
	ld.shared.f32 	%f699, [%r5+96];
	ld.shared.f32 	%f700, [%r9+3072];
	fma.rn.f32 	%f701, %f699, %f700, %f698;
	ld.shared.f32 	%f702, [%r5+100];
	ld.shared.f32 	%f703, [%r9+3200];
	fma.rn.f32 	%f704, %f702, %f703, %f701;
	ld.shared.f32 	%f705, [%r5+104];
	ld.shared.f32 	%f706, [%r9+3328];
	fma.rn.f32 	%f707, %f705, %f706, %f704;
	ld.shared.f32 	%f708, [%r5+108];
	ld.shared.f32 	%f709, [%r9+3456];
	fma.rn.f32 	%f710, %f708, %f709, %f707;
	ld.shared.f32 	%f711, [%r5+112];
	ld.shared.f32 	%f712, [%r9+3584];
	fma.rn.f32 	%f713, %f711, %f712, %f710;
	ld.shared.f32 	%f714, [%r5+116];
	ld.shared.f32 	%f715, [%r9+3712];
	fma.rn.f32 	%f716, %f714, %f715, %f713;
	ld.shared.f32 	%f717, [%r5+120];
	ld.shared.f32 	%f718, [%r9+3840];
	fma.rn.f32 	%f719, %f717, %f718, %f716;
	ld.shared.f32 	%f720, [%r5+124];
	ld.shared.f32 	%f721, [%r9+3968];
	fma.rn.f32 	%f827, %f720, %f721, %f719;
	bar.sync 	0;
	max.s32 	%r51, %r13, %r50;
	setp.ge.s32 	%p10, %r51, %r15;
	mov.f32 	%f842, 0f00000000;
	@%p10 bra 	$L__BB0_20;
	ld.global.f32 	%f842, [%rd4+896];
$L__BB0_20:
	st.shared.f32 	[%r8], %f842;
	bar.sync 	0;
	ld.shared.f32 	%f722, [%r5];
	ld.shared.f32 	%f723, [%r9];
	fma.rn.f32 	%f724, %f722, %f723, %f826;
	ld.shared.f32 	%f725, [%r5+4];
	ld.shared.f32 	%f726, [%r9+128];
	fma.rn.f32 	%f727, %f725, %f726, %f724;
	ld.shared.f32 	%f728, [%r5+8];
	ld.shared.f32 	%f729, [%r9+256];
	fma.rn.f32 	%f730, %f728, %f729, %f727;
	ld.shared.f32 	%f731, [%r5+12];
	ld.shared.f32 	%f732, [%r9+384];
	fma.rn.f32 	%f733, %f731, %f732, %f730;
	ld.shared.f32 	%f734, [%r5+16];
	ld.shared.f32 	%f735, [%r9+512];
	fma.rn.f32 	%f736, %f734, %f735, %f733;
	ld.shared.f32 	%f737, [%r5+20];
	ld.shared.f32 	%f738, [%r9+640];
	fma.rn.f32 	%f739, %f737, %f738, %f736;
	ld.shared.f32 	%f740, [%r5+24];
	ld.shared.f32 	%f741, [%r9+768];
	fma.rn.f32 	%f742, %f740, %f741, %f739;
	ld.shared.f32 	%f743, [%r5+28];
	ld.shared.f32 	%f744, [%r9+896];
	fma.rn.f32 	%f745, %f743, %f744, %f742;
	ld.shared.f32 	%f746, [%r5+32];
	ld.shared.f32 	%f747, [%r9+1024];
	fma.rn.f32 	%f748, %f746, %f747, %f745;
	ld.shared.f32 	%f749, [%r5+36];
	ld.shared.f32 	%f750, [%r9+1152];
	fma.rn.f32 	%f751, %f749, %f750, %f748;
	ld.shared.f32 	%f752, [%r5+40];
	ld.shared.f32 	%f753, [%r9+1280];
	fma.rn.f32 	%f754, %f752, %f753, %f751;
	ld.shared.f32 	%f755, [%r5+44];
	ld.shared.f32 	%f756, [%r9+1408];
	fma.rn.f32 	%f757, %f755, %f756, %f754;
	ld.shared.f32 	%f758, [%r5+48];
	ld.shared.f32 	%f759, [%r9+1536];
	fma.rn.f32 	%f760, %f758, %f759, %f757;
	ld.shared.f32 	%f761, [%r5+52];
	ld.shared.f32 	%f762, [%r9+1664];
	fma.rn.f32 	%f763, %f761, %f762, %f760;
	ld.shared.f32 	%f764, [%r5+56];
	ld.shared.f32 	%f765, [%r9+1792];
	fma.rn.f32 	%f766, %f764, %f765, %f763;
	ld.shared.f32 	%f767, [%r5+60];
	ld.shared.f32 	%f768, [%r9+1920];
	fma.rn.f32 	%f769, %f767, %f768, %f766;
	ld.shared.f32 	%f770, [%r5+64];
	ld.shared.f32 	%f771, [%r9+2048];
	fma.rn.f32 	%f772, %f770, %f771, %f769;
	ld.shared.f32 	%f773, [%r5+68];
	ld.shared.f32 	%f774, [%r9+2176];
	fma.rn.f32 	%f775, %f773, %f774, %f772;
	ld.shared.f32 	%f776, [%r5+72];
	ld.shared.f32 	%f777, [%r9+2304];
	fma.rn.f32 	%f778, %f776, %f777, %f775;
	ld.shared.f32 	%f779, [%r5+76];
	ld.shared.f32 	%f780, [%r9+2432];
	fma.rn.f32 	%f781, %f779, %f780, %f778;
	ld.shared.f32 	%f782, [%r5+80];
	ld.shared.f32 	%f783, [%r9+2560];
	fma.rn.f32 	%f784, %f782, %f783, %f781;
	ld.shared.f32 	%f785, [%r5+84];
	ld.shared.f32 	%f786, [%r9+2688];
	fma.rn.f32 	%f787, %f785, %f786, %f784;
	ld.shared.f32 	%f788, [%r5+88];
	ld.shared.f32 	%f789, [%r9+2816];
	fma.rn.f32 	%f790, %f788, %f789, %f787;
	ld.shared.f32 	%f791, [%r5+92];
	ld.shared.f32 	%f792, [%r9+2944];
	fma.rn.f32 	%f793, %f791, %f792, %f790;
	ld.shared.f32 	%f794, [%r5+96];
	ld.shared.f32 	%f795, [%r9+3072];
	fma.rn.f32 	%f796, %f794, %f795, %f793;
	ld.shared.f32 	%f797, [%r5+100];
	ld.shared.f32 	%f798, [%r9+3200];
	fma.rn.f32 	%f799, %f797, %f798, %f796;
	ld.shared.f32 	%f800, [%r5+104];
	ld.shared.f32 	%f801, [%r9+3328];
	fma.rn.f32 	%f802, %f800, %f801, %f799;
	ld.shared.f32 	%f803, [%r5+108];
	ld.shared.f32 	%f804, [%r9+3456];
	fma.rn.f32 	%f805, %f803, %f804, %f802;
	ld.shared.f32 	%f806, [%r5+112];
	ld.shared.f32 	%f807, [%r9+3584];
	fma.rn.f32 	%f808, %f806, %f807, %f805;
	ld.shared.f32 	%f809, [%r5+116];
	ld.shared.f32 	%f810, [%r9+3712];
	fma.rn.f32 	%f811, %f809, %f810, %f808;
	ld.shared.f32 	%f812, [%r5+120];
	ld.shared.f32 	%f813, [%r9+3840];
	fma.rn.f32 	%f814, %f812, %f813, %f811;
	ld.shared.f32 	%f815, [%r5+124];
	ld.shared.f32 	%f816, [%r9+3968];
	fma.rn.f32 	%f826, %f815, %f816, %f814;
	bar.sync 	0;
	add.s32 	%r76, %r76, 1;
	cvt.rn.f32.u32 	%f817, %r76;
	setp.gt.f32 	%p11, %f1, %f817;
	@%p11 bra 	$L__BB0_2;
$L__BB0_21:
	max.s32 	%r53, %r3, %r4;
	setp.lt.s32 	%p12, %r53, %r15;
	mad.lo.s32 	%r54, %r15, %r3, %r4;
	cvta.to.global.u64 	%rd11, %rd7;
	mul.wide.s32 	%rd12, %r54, 4;
	add.s64 	%rd3, %rd11, %rd12;
	@%p12 bra 	$L__BB0_22;
	bra.uni 	$L__BB0_23;
$L__BB0_22:
	st.global.f32 	[%rd3], %f833;
$L__BB0_23:
	add.s32 	%r56, %r4, 32;
	max.s32 	%r57, %r3, %r56;
	setp.ge.s32 	%p13, %r57, %r15;
	@%p13 bra 	$L__BB0_25;
	st.global.f32 	[%rd3+128], %f832;
$L__BB0_25:
	add.s32 	%r59, %r4, 64;
	max.s32 	%r60, %r3, %r59;
	setp.ge.s32 	%p14, %r60, %r15;
	@%p14 bra 	$L__BB0_27;
	st.global.f32 	[%rd3+256], %f831;
$L__BB0_27:
	add.s32 	%r62, %r4, 96;
	max.s32 	%r63, %r3, %r62;
	setp.ge.s32 	%p15, %r63, %r15;
	@%p15 bra 	$L__BB0_29;
	st.global.f32 	[%rd3+384], %f830;
$L__BB0_29:
	add.s32 	%r65, %r4, 128;
	max.s32 	%r66, %r3, %r65;
	setp.ge.s32 	%p16, %r66, %r15;
	@%p16 bra 	$L__BB0_31;
	st.global.f32 	[%rd3+512], %f829;
$L__BB0_31:
	add.s32 	%r68, %r4, 160;
	max.s32 	%r69, %r3, %r68;
	setp.ge.s32 	%p17, %r69, %r15;
	@%p17 bra 	$L__BB0_33;
	st.global.f32 	[%rd3+640], %f828;
$L__BB0_33:
	add.s32 	%r71, %r4, 192;
	max.s32 	%r72, %r3, %r71;
	setp.ge.s32 	%p18, %r72, %r15;
	@%p18 bra 	$L__BB0_35;
	st.global.f32 	[%rd3+768], %f827;
$L__BB0_35:
	add.s32 	%r74, %r4, 224;
	max.s32 	%r75, %r3, %r74;
	setp.ge.s32 	%p19, %r75, %r15;
	@%p19 bra 	$L__BB0_37;
	st.global.f32 	[%rd3+896], %f826;
$L__BB0_37:
	ret;

}


// ===== COMPILED SASS (sm_100) =====

	.target	sm_100

	.elftype	@"ET_EXEC"


//--------------------- .note.nv.tkinfo           --------------------------
	.section	.note.nv.tkinfo,"",@"SHT_NOTE"
	.sectionflags	@"SHF_NOTE_NV_TKINFO"
	.tkinfo
        /*0018*/ 	.word	0x00000002
        /*0030*/ 	.string	""
        /*0030*/ 	.string	"ptxas"
        /*0030*/ 	.string	"Cuda compilation tools, release 13.0, V13.0.88"
        /*0030*/ 	.string	"Build cuda_13.0.r13.0/compiler.36424714_0"
        /*0030*/ 	.string	"-arch sm_100 -m 64 "



//--------------------- .note.nv.cuinfo           --------------------------
	.section	.note.nv.cuinfo,"",@"SHT_NOTE"
	.sectionflags	@"SHF_NOTE_NV_CUINFO"
        /*0018*/ 	.short	0x0002
        /*001a*/ 	.short	0x0064
        /*001c*/ 	.short	0x0082
	.zero		2


//--------------------- .nv.info                  --------------------------
	.section	.nv.info,"",@"SHT_CUDA_INFO"
	.align	4


	//----- nvinfo : EIATTR_REGCOUNT
	.align		4
        /*0000*/ 	.byte	0x04, 0x2f
        /*0002*/ 	.short	(.L_1 - .L_0)
	.align		4
.L_0:
        /*0004*/ 	.word	index@(_Z29tiled_matmul_coarsened_kernelPfS_S_i)
        /*0008*/ 	.word	0x00000028


	//----- nvinfo : EIATTR_FRAME_SIZE
	.align		4
.L_1:
        /*000c*/ 	.byte	0x04, 0x11
        /*000e*/ 	.short	(.L_3 - .L_2)
	.align		4
.L_2:
        /*0010*/ 	.word	index@(_Z29tiled_matmul_coarsened_kernelPfS_S_i)
        /*0014*/ 	.word	0x00000000


	//----- nvinfo : EIATTR_MIN_STACK_SIZE
	.align		4
.L_3:
        /*0018*/ 	.byte	0x04, 0x12
        /*001a*/ 	.short	(.L_5 - .L_4)
	.align		4
.L_4:
        /*001c*/ 	.word	index@(_Z29tiled_matmul_coarsened_kernelPfS_S_i)
        /*0020*/ 	.word	0x00000000
.L_5:


//--------------------- .nv.compat                --------------------------
	.section	.nv.compat,"",@"SHT_CUDA_COMPAT_INFO"
	.align	4
        /*0000*/ 	.byte	0x02, 0x09, 0x00, 0x00, 0x02, 0x02, 0x01, 0x00, 0x02, 0x05, 0x05, 0x00, 0x03, 0x07, 0x01, 0x01
        /*0010*/ 	.byte	0x02, 0x03, 0x00, 0x00, 0x02, 0x06, 0x01, 0x00, 0x04, 0x0b, 0x08, 0x00, 0x09, 0x00, 0x00, 0x00
        /*0020*/ 	.byte	0x00, 0x00, 0x00, 0x00


//--------------------- .nv.info._Z29tiled_matmul_coarsened_kernelPfS_S_i --------------------------
	.section	.nv.info._Z29tiled_matmul_coarsened_kernelPfS_S_i,"",@"SHT_CUDA_INFO"
	.sectionflags	@""
	.align	4


	//----- nvinfo : EIATTR_CUDA_API_VERSION
	.align		4
        /*0000*/ 	.byte	0x04, 0x37
        /*0002*/ 	.short	(.L_7 - .L_6)
.L_6:
        /*0004*/ 	.word	0x00000082


	//----- nvinfo : EIATTR_KPARAM_INFO
	.align		4
.L_7:
        /*0008*/ 	.byte	0x04, 0x17
        /*000a*/ 	.short	(.L_9 - .L_8)
.L_8:
        /*000c*/ 	.word	0x00000000
        /*0010*/ 	.short	0x0003
        /*0012*/ 	.short	0x0018
        /*0014*/ 	.byte	0x00, 0xf0, 0x11, 0x00


	//----- nvinfo : EIATTR_KPARAM_INFO
	.align		4
.L_9:
        /*0018*/ 	.byte	0x04, 0x17
        /*001a*/ 	.short	(.L_11 - .L_10)
.L_10:
        /*001c*/ 	.word	0x00000000
        /*0020*/ 	.short	0x0002
        /*0022*/ 	.short	0x0010
        /*0024*/ 	.byte	0x00, 0xf5, 0x21, 0x00


	//----- nvinfo : EIATTR_KPARAM_INFO
	.align		4
.L_11:
        /*0028*/ 	.byte	0x04, 0x17
        /*002a*/ 	.short	(.L_13 - .L_12)
.L_12:
        /*002c*/ 	.word	0x00000000
        /*0030*/ 	.short	0x0001
        /*0032*/ 	.short	0x0008
        /*0034*/ 	.byte	0x00, 0xf5, 0x21, 0x00


	//----- nvinfo : EIATTR_KPARAM_INFO
	.align		4
.L_13:
        /*0038*/ 	.byte	0x04, 0x17
        /*003a*/ 	.short	(.L_15 - .L_14)
.L_14:
        /*003c*/ 	.word	0x00000000
        /*0040*/ 	.short	0x0000
        /*0042*/ 	.short	0x0000
        /*0044*/ 	.byte	0x00, 0xf5, 0x21, 0x00


	//----- nvinfo : EIATTR_SPARSE_MMA_MASK
	.align		4
.L_15:
        /*0048*/ 	.byte	0x03, 0x50
        /*004a*/ 	.short	0x0000


	//----- nvinfo : EIATTR_MAXREG_COUNT
	.align		4
        /*004c*/ 	.byte	0x03, 0x1b
        /*004e*/ 	.short	0x00ff


	//----- nvinfo : EIATTR_NUM_BARRIERS
	.align		4
        /*0050*/ 	.byte	0x02, 0x4c
        /*0052*/ 	.byte	0x01
	.zero		1


	//----- nvinfo : EIATTR_MERCURY_ISA_VERSION
	.align		4
        /*0054*/ 	.byte	0x03, 0x5f
        /*0056*/ 	.short	0x0101


	//----- nvinfo : EIATTR_VRC_CTA_INIT_COUNT
	.align		4
        /*0058*/ 	.byte	0x02, 0x4a
	.zero		1
	.zero		1


	//----- nvinfo : EIATTR_EXIT_INSTR_OFFSETS
	.align		4
        /*005c*/ 	.byte	0x04, 0x1c
        /*005e*/ 	.short	(.L_17 - .L_16)


	//   ....[0]....
.L_16:
        /*0060*/ 	.word	0x00002cd0


	//   ....[1]....
        /*0064*/ 	.word	0x00002cf0


	//----- nvinfo : EIATTR_CBANK_PARAM_SIZE
	.align		4
.L_17:
        /*0068*/ 	.byte	0x03, 0x19
        /*006a*/ 	.short	0x001c


	//----- nvinfo : EIATTR_PARAM_CBANK
	.align		4
        /*006c*/ 	.byte	0x04, 0x0a
        /*006e*/ 	.short	(.L_19 - .L_18)
	.align		4
.L_18:
        /*0070*/ 	.word	index@(.nv.constant0._Z29tiled_matmul_coarsened_kernelPfS_S_i)
        /*0074*/ 	.short	0x0380
        /*0076*/ 	.short	0x001c


	//----- nvinfo : EIATTR_SW_WAR
	.align		4
.L_19:
        /*0078*/ 	.byte	0x04, 0x36
        /*007a*/ 	.short	(.L_21 - .L_20)
.L_20:
        /*007c*/ 	.word	0x00000008
.L_21:


//--------------------- .nv.callgraph             --------------------------
	.section	.nv.callgraph,"",@"SHT_CUDA_CALLGRAPH"
	.align	4
	.sectionentsize	8
	.align		4
        /*0000*/ 	.word	0x00000000
	.align		4
        /*0004*/ 	.word	0xffffffff
	.align		4
        /*0008*/ 	.word	0x00000000
	.align		4
        /*000c*/ 	.word	0xfffffffe
	.align		4
        /*0010*/ 	.word	0x00000000
	.align		4
        /*0014*/ 	.word	0xfffffffd
	.align		4
        /*0018*/ 	.word	0x00000000
	.align		4
        /*001c*/ 	.word	0xfffffffc


//--------------------- .text._Z29tiled_matmul_coarsened_kernelPfS_S_i --------------------------
	.section	.text._Z29tiled_matmul_coarsened_kernelPfS_S_i,"ax",@progbits
	.align	128
        .global         _Z29tiled_matmul_coarsened_kernelPfS_S_i
        .type           _Z29tiled_matmul_coarsened_kernelPfS_S_i,@function
        .size           _Z29tiled_matmul_coarsened_kernelPfS_S_i,(.L_x_3 - _Z29tiled_matmul_coarsened_kernelPfS_S_i)
        .other          _Z29tiled_matmul_coarsened_kernelPfS_S_i,@"STO_CUDA_ENTRY STV_DEFAULT"
_Z29tiled_matmul_coarsened_kernelPfS_S_i:
.text._Z29tiled_matmul_coarsened_kernelPfS_S_i:
[----:B------:R-:W-:Y:S01]  /*0000*/  LDC R1, c[0x0][0x37c] ;  /* 0x0000df00ff017b82 */ /* 0x000fe20000000800 */
[----:B------:R-:W0:Y:S01]  /*0010*/  LDCU UR5, c[0x0][0x398] ;  /* 0x00007300ff0577ac */ /* 0x000e220008000800 */
[----:B------:R-:W1:Y:S01]  /*0020*/  S2R R5, SR_CTAID.Y ;  /* 0x0000000000057919 */ /* 0x000e620000002600 */
[----:B------:R-:W-:Y:S01]  /*0030*/  HFMA2 R23, -RZ, RZ, 0, 0 ;  /* 0x00000000ff177431 */ /* 0x000fe200000001ff */
[----:B------:R-:W-:Y:S01]  /*0040*/  MOV R17, RZ ;  /* 0x000000ff00117202 */ /* 0x000fe20000000f00 */
[----:B------:R-:W2:Y:S01]  /*0050*/  LDCU.64 UR8, c[0x0][0x358] ;  /* 0x00006b00ff0877ac */ /* 0x000ea20008000a00 */
[----:B------:R-:W1:Y:S01]  /*0060*/  S2R R0, SR_TID.Y ;  /* 0x0000000000007919 */ /* 0x000e620000002200 */
[----:B------:R-:W-:Y:S01]  /*0070*/  HFMA2 R36, -RZ, RZ, 0, 0 ;  /* 0x00000000ff247431 */ /* 0x000fe200000001ff */
[----:B------:R-:W-:Y:S02]  /*0080*/  CS2R R18, SRZ ;  /* 0x0000000000127805 */ /* 0x000fe4000001ff00 */
[----:B------:R-:W-:Y:S01]  /*0090*/  CS2R R34, SRZ ;  /* 0x0000000000227805 */ /* 0x000fe2000001ff00 */
[----:B------:R-:W3:Y:S01]  /*00a0*/  S2R R31, SR_CTAID.X ;  /* 0x00000000001f7919 */ /* 0x000ee20000002500 */
[----:B------:R-:W-:Y:S01]  /*00b0*/  MOV R33, RZ ;  /* 0x000000ff00217202 */ /* 0x000fe20000000f00 */
[----:B------:R-:W3:Y:S01]  /*00c0*/  S2R R2, SR_TID.X ;  /* 0x0000000000027919 */ /* 0x000ee20000002100 */
[----:B0-----:R-:W-:-:S05]  /*00d0*/  I2FP.F32.S32 R3, UR5 ;  /* 0x0000000500037c45 */ /* 0x001fca0008201400 */
[----:B------:R-:W-:-:S04]  /*00e0*/  FMUL R3, R3, 0.03125 ;  /* 0x3d00000003037820 */ /* 0x000fc80000400000 */
[----:B------:R-:W0:Y:S01]  /*00f0*/  FRND.CEIL R30, R3 ;  /* 0x00000003001e7307 */ /* 0x000e220000209000 */
[----:B-1----:R-:W-:Y:S02]  /*0100*/  LEA R32, R5, R0, 0x5 ;  /* 0x0000000005207211 */ /* 0x002fe400078e28ff */
[----:B0-----:R-:W-:Y:S02]  /*0110*/  FSETP.GT.AND P0, PT, R30, RZ, PT ;  /* 0x000000ff1e00720b */ /* 0x001fe40003f04000 */
[----:B---3--:R-:W-:-:S11]  /*0120*/  LEA R31, R31, R2, 0x8 ;  /* 0x000000021f1f7211 */ /* 0x008fd600078e40ff */
[----:B--2---:R-:W-:Y:S05]  /*0130*/  @!P0 BRA `(.L_x_0) ;  /* 0x00000028007c8947 */ /* 0x004fea0003800000 */
[----:B------:R-:W0:Y:S01]  /*0140*/  S2UR UR6, SR_CgaCtaId ;  /* 0x00000000000679c3 */ /* 0x000e220000008800 */
[----:B------:R-:W-:Y:S01]  /*0150*/  UMOV UR4, 0x400 ;  /* 0x0000040000047882 */ /* 0x000fe20000000000 */
[C---:B------:R-:W-:Y:S01]  /*0160*/  IADD3 R26, PT, PT, R31.reuse, 0x80, RZ ;  /* 0x000000801f1a7810 */ /* 0x040fe20007ffe0ff */
[----:B------:R-:W-:Y:S01]  /*0170*/  UIADD3 UR5, UPT, UPT, UR4, 0x1000, URZ ;  /* 0x0000100004057890 */ /* 0x000fe2000fffe0ff */
[C---:B------:R-:W-:Y:S01]  /*0180*/  IADD3 R25, PT, PT, R31.reuse, 0xa0, RZ ;  /* 0x000000a01f197810 */ /* 0x040fe20007ffe0ff */
[----:B------:R-:W1:Y:S01]  /*0190*/  LDCU UR7, c[0x0][0x398] ;  /* 0x00007300ff0777ac */ /* 0x000e620008000800 */
[C---:B------:R-:W-:Y:S02]  /*01a0*/  IADD3 R3, PT, PT, R31.reuse, 0xc0, RZ ;  /* 0x000000c01f037810 */ /* 0x040fe40007ffe0ff */
[----:B------:R-:W-:Y:S02]  /*01b0*/  IADD3 R24, PT, PT, R31, 0xe0, RZ ;  /* 0x000000e01f187810 */ /* 0x000fe40007ffe0ff */
[----:B------:R-:W-:Y:S01]  /*01c0*/  MOV R23, RZ ;  /* 0x000000ff00177202 */ /* 0x000fe20000000f00 */
[----:B0-----:R-:W-:-:S02]  /*01d0*/  ULEA UR5, UR6, UR5, 0x18 ;  /* 0x0000000506057291 */ /* 0x001fc4000f8ec0ff */
[----:B------:R-:W-:-:S04]  /*01e0*/  ULEA UR4, UR6, UR4, 0x18 ;  /* 0x0000000406047291 */ /* 0x000fc8000f8ec0ff */
[----:B------:R-:W-:Y:S02]  /*01f0*/  LEA R28, R2, UR5, 0x2 ;  /* 0x00000005021c7c11 */ /* 0x000fe4000f8e10ff */
[C---:B------:R-:W-:Y:S01]  /*0200*/  LEA R29, R0.reuse, UR4, 0x7 ;  /* 0x00000004001d7c11 */ /* 0x040fe2000f8e38ff */
[----:B------:R-:W-:Y:S01]  /*0210*/  UMOV UR4, URZ ;  /* 0x000000ff00047c82 */ /* 0x000fe20008000000 */
[----:B-1----:R-:W-:-:S07]  /*0220*/  LEA R27, R0, R28, 0x7 ;  /* 0x0000001c001b7211 */ /* 0x002fce00078e38ff */
.L_x_1:
[----:B------:R-:W-:Y:S01]  /*0230*/  MOV R7, UR4 ;  /* 0x0000000400077c02 */ /* 0x000fe20008000f00 */
[----:B------:R-:W-:Y:S01]  /*0240*/  UMOV UR5, UR7 ;  /* 0x0000000700057c82 */ /* 0x000fe20008000000 */
[----:B------:R-:W0:Y:S01]  /*0250*/  LDC.64 R20, c[0x0][0x388] ;  /* 0x0000e200ff147b82 */ /* 0x000e220000000a00 */
[----:B------:R-:W-:Y:S02]  /*0260*/  MOV R9, UR4 ;  /* 0x0000000400097c02 */ /* 0x000fe40008000f00 */
[----:B------:R-:W-:Y:S02]  /*0270*/  LEA R7, R7, R2, 0x5 ;  /* 0x0000000207077211 */ /* 0x000fe400078e28ff */
[----:B------:R-:W-:Y:S02]  /*0280*/  LEA R16, R9, R0, 0x5 ;  /* 0x0000000009107211 */ /* 0x000fe400078e28ff */
[----:B------:R-:W-:Y:S02]  /*0290*/  VIMNMX R4, PT, PT, R32, R7, !PT ;  /* 0x0000000720047248 */ /* 0x000fe40007fe0100 */
[----:B------:R-:W-:Y:S01]  /*02a0*/  VIMNMX R6, PT, PT, R31, R16, !PT ;  /* 0x000000101f067248 */ /* 0x000fe20007fe0100 */
[----:B------:R-:W-:Y:S01]  /*02b0*/  IMAD R9, R16, UR5, R31 ;  /* 0x0000000510097c24 */ /* 0x000fe2000f8e021f */
[----:B------:R-:W-:-:S02]  /*02c0*/  ISETP.GE.AND P0, PT, R4, UR5, PT ;  /* 0x0000000504007c0c */ /* 0x000fc4000bf06270 */
[----:B------:R-:W-:Y:S01]  /*02d0*/  ISETP.GE.AND P1, PT, R6, UR5, PT ;  /* 0x0000000506007c0c */ /* 0x000fe2000bf26270 */
[----:B------:R-:W-:Y:S01]  /*02e0*/  HFMA2 R6, -RZ, RZ, 0, 0 ;  /* 0x00000000ff067431 */ /* 0x000fe200000001ff */
[----:B------:R-:W-:-:S09]  /*02f0*/  MOV R12, RZ ;  /* 0x000000ff000c7202 */ /* 0x000fd20000000f00 */
[----:B------:R-:W1:Y:S01]  /*0300*/  @!P0 LDC.64 R4, c[0x0][0x380] ;  /* 0x0000e000ff048b82 */ /* 0x000e620000000a00 */
[----:B------:R-:W-:Y:S02]  /*0310*/  @!P0 IMAD R7, R32, UR5, R7 ;  /* 0x0000000520078c24 */ /* 0x000fe4000f8e0207 */
[----:B0-----:R-:W-:-:S05]  /*0320*/  IMAD.WIDE R20, R9, 0x4, R20 ;  /* 0x0000000409147825 */ /* 0x001fca00078e0214 */
[----:B------:R-:W2:Y:S01]  /*0330*/  @!P1 LDG.E R12, desc[UR8][R20.64] ;  /* 0x00000008140c9981 */ /* 0x000ea2000c1e1900 */
[----:B-1----:R-:W-:-:S05]  /*0340*/  @!P0 IMAD.WIDE R4, R7, 0x4, R4 ;  /* 0x0000000407048825 */ /* 0x002fca00078e0204 */
[----:B------:R-:W3:Y:S01]  /*0350*/  @!P0 LDG.E R6, desc[UR8][R4.64] ;  /* 0x0000000804068981 */ /* 0x000ee2000c1e1900 */
[----:B------:R-:W-:-:S05]  /*0360*/  LEA R37, R2, R29, 0x2 ;  /* 0x0000001d02257211 */ /* 0x000fca00078e10ff */
[----:B---3--:R-:W-:Y:S04]  /*0370*/  STS [R37], R6 ;  /* 0x0000000625007388 */ /* 0x008fe80000000800 */
[----:B--2---:R-:W-:Y:S01]  /*0380*/  STS [R27], R12 ;  /* 0x0000000c1b007388 */ /* 0x004fe20000000800 */
[----:B------:R-:W-:Y:S06]  /*0390*/  BAR.SYNC.DEFER_BLOCKING 0x0 ;  /* 0x0000000000007b1d */ /* 0x000fec0000010000 */
[----:B------:R-:W-:Y:S04]  /*03a0*/  LDS R7, [R28] ;  /* 0x000000001c077984 */ /* 0x000fe80000000800 */
[----:B------:R-:W0:Y:S04]  /*03b0*/  LDS.128 R8, [R29] ;  /* 0x000000001d087984 */ /* 0x000e280000000c00 */
[----:B------:R-:W1:Y:S04]  /*03c0*/  LDS R15, [R28+0x80] ;  /* 0x000080001c0f7984 */ /* 0x000e680000000800 */
[----:B------:R-:W2:Y:S04]  /*03d0*/  LDS R13, [R28+0x100] ;  /* 0x000100001c0d7984 */ /* 0x000ea80000000800 */
[----:B------:R-:W-:Y:S04]  /*03e0*/  LDS R37, [R28+0xe80] ;  /* 0x000e80001c257984 */ /* 0x000fe80000000800 */
[----:B------:R-:W-:Y:S01]  /*03f0*/  LDS R22, [R28+0xf00] ;  /* 0x000f00001c167984 */ /* 0x000fe20000000800 */
[----:B0-----:R-:W-:-:S03]  /*0400*/  FFMA R8, R8, R7, R35 ;  /* 0x0000000708087223 */ /* 0x001fc60000000023 */
[----:B------:R-:W0:Y:S01]  /*0410*/  LDS R35, [R28+0x180] ;  /* 0x000180001c237984 */ /* 0x000e220000000800 */
[----:B-1----:R-:W-:-:S03]  /*0420*/  FFMA R14, R15, R9, R8 ;  /* 0x000000090f0e7223 */ /* 0x002fc60000000008 */
[----:B------:R-:W-:Y:S04]  /*0430*/  LDS R9, [R28+0x200] ;  /* 0x000200001c097984 */ /* 0x000fe80000000800 */
[----:B------:R-:W1:Y:S04]  /*0440*/  LDS.128 R4, [R29+0x10] ;  /* 0x000010001d047984 */ /* 0x000e680000000c00 */
[----:B------:R-:W3:Y:S01]  /*0450*/  LDS R8, [R28+0x280] ;  /* 0x000280001c087984 */ /* 0x000ee20000000800 */
[----:B--2---:R-:W-:-:S03]  /*0460*/  FFMA R10, R13, R10, R14 ;  /* 0x0000000a0d0a7223 */ /* 0x004fc6000000000e */
[----:B------:R-:W2:Y:S04]  /*0470*/  LDS R13, [R28+0x300] ;  /* 0x000300001c0d7984 */ /* 0x000ea80000000800 */
[----:B------:R-:W4:Y:S01]  /*0480*/  LDS R15, [R28+0x380] ;  /* 0x000380001c0f7984 */ /* 0x000f220000000800 */
[----:B0-----:R-:W-:-:S03]  /*0490*/  FFMA R11, R35, R11, R10 ;  /* 0x0000000b230b7223 */ /* 0x001fc6000000000a */
[----:B------:R-:W-:Y:S01]  /*04a0*/  LDS R35, [R28+0xf80] ;  /* 0x000f80001c237984 */ /* 0x000fe20000000800 */
[----:B-1----:R-:W-:-:S03]  /*04b0*/  FFMA R9, R4, R9, R11 ;  /* 0x0000000904097223 */ /* 0x002fc6000000000b */
[----:B------:R-:W-:Y:S01]  /*04c0*/  LDS R4, [R28+0x480] ;  /* 0x000480001c047984 */ /* 0x000fe20000000800 */
[----:B---3--:R-:W-:-:S03]  /*04d0*/  FFMA R12, R8, R5, R9 ;  /* 0x00000005080c7223 */ /* 0x008fc60000000009 */
[----:B------:R-:W-:Y:S04]  /*04e0*/  LDS R5, [R28+0x400] ;  /* 0x000400001c057984 */ /* 0x000fe80000000800 */
[----:B------:R-:W0:Y:S01]  /*04f0*/  LDS.128 R8, [R29+0x20] ;  /* 0x000020001d087984 */ /* 0x000e220000000c00 */
[----:B--2---:R-:W-:-:S03]  /*0500*/  FFMA R6, R13, R6, R12 ;  /* 0x000000060d067223 */ /* 0x004fc6000000000c */
[----:B------:R-:W1:Y:S01]  /*0510*/  LDS R13, [R28+0x500] ;  /* 0x000500001c0d7984 */ /* 0x000e620000000800 */
[----:B----4-:R-:W-:-:S03]  /*0520*/  FFMA R7, R15, R7, R6 ;  /* 0x000000070f077223 */ /* 0x010fc60000000006 */
[----:B------:R-:W2:Y:S01]  /*0530*/  LDS R15, [R28+0x580] ;  /* 0x000580001c0f7984 */ /* 0x000ea20000000800 */
[----:B0-----:R-:W-:-:S03]  /*0540*/  FFMA R5, R8, R5, R7 ;  /* 0x0000000508057223 */ /* 0x001fc60000000007 */
[----:B------:R-:W-:Y:S01]  /*0550*/  LDS R8, [R28+0x680] ;  /* 0x000680001c087984 */ /* 0x000fe20000000800 */
[----:B------:R-:W-:-:S03]  /*0560*/  FFMA R12, R4, R9, R5 ;  /* 0x00000009040c7223 */ /* 0x000fc60000000005 */
[----:B------:R-:W-:Y:S04]  /*0570*/  LDS R9, [R28+0x600] ;  /* 0x000600001c097984 */ /* 0x000fe80000000800 */
[----:B------:R-:W0:Y:S01]  /*0580*/  LDS.128 R4, [R29+0x30] ;  /* 0x000030001d047984 */ /* 0x000e220000000c00 */
[----:B-1----:R-:W-:-:S03]  /*0590*/  FFMA R10, R13, R10, R12 ;  /* 0x0000000a0d0a7223 */ /* 0x002fc6000000000c */
[----:B------:R-:W1:Y:S01]  /*05a0*/  LDS R13, [R28+0x700] ;  /* 0x000700001c0d7984 */ /* 0x000e620000000800 */
[----:B--2---:R-:W-:-:S03]  /*05b0*/  FFMA R11, R15, R11, R10 ;  /* 0x0000000b0f0b7223 */ /* 0x004fc6000000000a */
        /* <DEDUP_REMOVED lines=18> */
[----:B------:R-:W-:Y:S04]  /*06e0*/  LDS R15, [R28+0xc00] ;  /* 0x000c00001c0f7984 */ /* 0x000fe80000000800 */
[----:B------:R-:W-:Y:S01]  /*06f0*/  LDS R12, [R28+0xc80] ;  /* 0x000c80001c0c7984 */ /* 0x000fe20000000800 */
[----:B0-----:R-:W-:-:S03]  /*0700*/  FFMA R9, R4, R9, R11 ;  /* 0x0000000904097223 */ /* 0x001fc6000000000b */
[----:B------:R-:W0:Y:S01]  /*0710*/  LDS R4, [R28+0xb80] ;  /* 0x000b80001c047984 */ /* 0x000e220000000800 */
[----:B------:R-:W-:-:S03]  /*0720*/  FFMA R14, R8, R5, R9 ;  /* 0x00000005080e7223 */ /* 0x000fc60000000009 */
[----:B------:R-:W2:Y:S04]  /*0730*/  LDS.128 R8, [R29+0x60] ;  /* 0x000060001d087984 */ /* 0x000ea80000000c00 */
[----:B------:R-:W3:Y:S01]  /*0740*/  LDS R5, [R28+0xd00] ;  /* 0x000d00001c057984 */ /* 0x000ee20000000800 */
[----:B-1----:R-:W-:-:S04]  /*0750*/  FFMA R13, R13, R6, R14 ;  /* 0x000000060d0d7223 */ /* 0x002fc8000000000e */
[----:B0-----:R-:W-:Y:S01]  /*0760*/  FFMA R7, R4, R7, R13 ;  /* 0x0000000704077223 */ /* 0x001fe2000000000d */
[----:B------:R-:W-:-:S03]  /*0770*/  IADD3 R13, PT, PT, R31, 0x20, RZ ;  /* 0x000000201f0d7810 */ /* 0x000fc60007ffe0ff */
[----:B--2---:R-:W-:Y:S01]  /*0780*/  FFMA R7, R8, R15, R7 ;  /* 0x0000000f08077223 */ /* 0x004fe20000000007 */
[----:B------:R-:W-:Y:S01]  /*0790*/  VIMNMX R4, PT, PT, R13, R16, !PT ;  /* 0x000000100d047248 */ /* 0x000fe20007fe0100 */
[----:B------:R-:W-:Y:S03]  /*07a0*/  LDS R8, [R28+0xe00] ;  /* 0x000e00001c087984 */ /* 0x000fe60000000800 */
[----:B------:R-:W-:Y:S01]  /*07b0*/  ISETP.GE.AND P0, PT, R4, UR5, PT ;  /* 0x0000000504007c0c */ /* 0x000fe2000bf06270 */
[----:B------:R-:W-:Y:S02]  /*07c0*/  FFMA R4, R12, R9, R7 ;  /* 0x000000090c047223 */ /* 0x000fe40000000007 */
[----:B------:R-:W0:Y:S02]  /*07d0*/  LDS R9, [R28+0xd80] ;  /* 0x000d80001c097984 */ /* 0x000e240000000800 */
[----:B---3--:R-:W-:-:S02]  /*07e0*/  FFMA R10, R5, R10, R4 ;  /* 0x0000000a050a7223 */ /* 0x008fc40000000004 */
[----:B------:R-:W1:Y:S01]  /*07f0*/  LDS.128 R4, [R29+0x70] ;  /* 0x000070001d047984 */ /* 0x000e620000000c00 */
[----:B------:R-:W-:Y:S01]  /*0800*/  HFMA2 R12, -RZ, RZ, 0, 0 ;  /* 0x00000000ff0c7431 */ /* 0x000fe200000001ff */
[----:B------:R-:W-:Y:S06]  /*0810*/  BAR.SYNC.DEFER_BLOCKING 0x0 ;  /* 0x0000000000007b1d */ /* 0x000fec0000010000 */
[----:B------:R-:W2:Y:S01]  /*0820*/  @!P0 LDG.E R12, desc[UR8][R20.64+0x80] ;  /* 0x00008008140c8981 */ /* 0x000ea2000c1e1900 */
[----:B0-----:R-:W-:-:S04]  /*0830*/  FFMA R9, R9, R11, R10 ;  /* 0x0000000b09097223 */ /* 0x001fc8000000000a */
[----:B-1----:R-:W-:Y:S01]  /*0840*/  FFMA R4, R4, R8, R9 ;  /* 0x0000000804047223 */ /* 0x002fe20000000009 */
[----:B--2---:R-:W-:Y:S01]  /*0850*/  STS [R27], R12 ;  /* 0x0000000c1b007388 */ /* 0x004fe20000000800 */
[----:B------:R-:W-:Y:S06]  /*0860*/  BAR.SYNC.DEFER_BLOCKING 0x0 ;  /* 0x0000000000007b1d */ /* 0x000fec0000010000 */
[----:B------:R-:W-:Y:S04]  /*0870*/  LDS R13, [R28] ;  /* 0x000000001c0d7984 */ /* 0x000fe80000000800 */
[----:B------:R-:W0:Y:S04]  /*0880*/  LDS.128 R8, [R29] ;  /* 0x000000001d087984 */ /* 0x000e280000000c00 */
[----:B------:R-:W-:Y:S01]  /*0890*/  LDS R12, [R28+0x200] ;  /* 0x000200001c0c7984 */ /* 0x000fe20000000800 */
[----:B0-----:R-:W-:-:S03]  /*08a0*/  FFMA R8, R8, R13, R33 ;  /* 0x0000000d08087223 */ /* 0x001fc60000000021 */
[----:B------:R-:W0:Y:S01]  /*08b0*/  LDS R13, [R28+0x80] ;  /* 0x000080001c0d7984 */ /* 0x000e220000000800 */
[----:B------:R-:W-:-:S03]  /*08c0*/  FFMA R5, R37, R5, R4 ;  /* 0x0000000525057223 */ /* 0x000fc60000000004 */
[----:B------:R-:W-:Y:S04]  /*08d0*/  LDS R4, [R28+0xe00] ;  /* 0x000e00001c047984 */ /* 0x000fe80000000800 */
[----:B------:R-:W-:Y:S01]  /*08e0*/  LDS R33, [R28+0xf80] ;  /* 0x000f80001c217984 */ /* 0x000fe20000000800 */
[----:B0-----:R-:W-:-:S03]  /*08f0*/  FFMA R9, R13, R9, R8 ;  /* 0x000000090d097223 */ /* 0x001fc60000000008 */
[----:B------:R-:W0:Y:S04]  /*0900*/  LDS R8, [R28+0x100] ;  /* 0x000100001c087984 */ /* 0x000e280000000800 */
[----:B------:R-:W1:Y:S01]  /*0910*/  LDS R13, [R28+0x180] ;  /* 0x000180001c0d7984 */ /* 0x000e620000000800 */
[----:B0-----:R-:W-:-:S04]  /*0920*/  FFMA R8, R8, R10, R9 ;  /* 0x0000000a08087223 */ /* 0x001fc80000000009 */
[----:B-1----:R-:W-:Y:S02]  /*0930*/  FFMA R13, R13, R11, R8 ;  /* 0x0000000b0d0d7223 */ /* 0x002fe40000000008 */
[----:B------:R-:W0:Y:S02]  /*0940*/  LDS.128 R8, [R29+0x10] ;  /* 0x000010001d087984 */ /* 0x000e240000000c00 */
[----:B0-----:R-:W-:Y:S02]  /*0950*/  FFMA R8, R8, R12, R13 ;  /* 0x0000000c08087223 */ /* 0x001fe4000000000d */
[----:B------:R-:W0:Y:S04]  /*0960*/  LDS R13, [R28+0x280] ;  /* 0x000280001c0d7984 */ /* 0x000e280000000800 */
        /* <DEDUP_REMOVED lines=35> */
[----:B------:R-:W0:Y:S02]  /*0ba0*/  LDS R13, [R28+0xa80] ;  /* 0x000a80001c0d7984 */ /* 0x000e240000000800 */
[----:B0-----:R-:W-:Y:S02]  /*0bb0*/  FFMA R9, R13, R9, R8 ;  /* 0x000000090d097223 */ /* 0x001fe40000000008 */
[----:B------:R-:W0:Y:S04]  /*0bc0*/  LDS R8, [R28+0xb00] ;  /* 0x000b00001c087984 */ /* 0x000e280000000800 */
[----:B------:R-:W1:Y:S01]  /*0bd0*/  LDS R13, [R28+0xb80] ;  /* 0x000b80001c0d7984 */ /* 0x000e620000000800 */
[----:B0-----:R-:W-:-:S03]  /*0be0*/  FFMA R8, R8, R10, R9 ;  /* 0x0000000a08087223 */ /* 0x001fc60000000009 */
[----:B------:R-:W-:Y:S01]  /*0bf0*/  LDS R9, [R28+0xc80] ;  /* 0x000c80001c097984 */ /* 0x000fe20000000800 */
[----:B-1----:R-:W-:-:S03]  /*0c00*/  FFMA R11, R13, R11, R8 ;  /* 0x0000000b0d0b7223 */ /* 0x002fc60000000008 */
[----:B------:R-:W-:Y:S04]  /*0c10*/  LDS R8, [R28+0xc00] ;  /* 0x000c00001c087984 */ /* 0x000fe80000000800 */
[----:B------:R-:W0:Y:S04]  /*0c20*/  LDS.128 R12, [R29+0x60] ;  /* 0x000060001d0c7984 */ /* 0x000e280000000c00 */
[----:B------:R-:W1:Y:S01]  /*0c30*/  LDS R10, [R28+0xd00] ;  /* 0x000d00001c0a7984 */ /* 0x000e620000000800 */
[----:B0-----:R-:W-:-:S03]  /*0c40*/  FFMA R8, R12, R8, R11 ;  /* 0x000000080c087223 */ /* 0x001fc6000000000b */
[----:B------:R-:W0:Y:S01]  /*0c50*/  LDS R12, [R28+0xd80] ;  /* 0x000d80001c0c7984 */ /* 0x000e220000000800 */
[----:B------:R-:W-:-:S04]  /*0c60*/  FFMA R9, R9, R13, R8 ;  /* 0x0000000d09097223 */ /* 0x000fc80000000008 */
[----:B-1----:R-:W-:Y:S02]  /*0c70*/  FFMA R13, R10, R14, R9 ;  /* 0x0000000e0a0d7223 */ /* 0x002fe40000000009 */
[----:B------:R-:W1:Y:S01]  /*0c80*/  LDS.128 R8, [R29+0x70] ;  /* 0x000070001d087984 */ /* 0x000e620000000c00 */
[----:B------:R-:W-:Y:S01]  /*0c90*/  MOV R37, RZ ;  /* 0x000000ff00257202 */ /* 0x000fe20000000f00 */
[----:B0-----:R-:W-:Y:S01]  /*0ca0*/  FFMA R13, R12, R15, R13 ;  /* 0x0000000f0c0d7223 */ /* 0x001fe2000000000d */
[----:B------:R-:W-:-:S03]  /*0cb0*/  IADD3 R15, PT, PT, R31, 0x40, RZ ;  /* 0x000000401f0f7810 */ /* 0x000fc60007ffe0ff */
[----:B-1----:R-:W-:Y:S02]  /*0cc0*/  FFMA R8, R8, R4, R13 ;  /* 0x0000000408087223 */ /* 0x002fe4000000000d */
[----:B------:R-:W0:Y:S04]  /*0cd0*/  LDS R13, [R28+0xe80] ;  /* 0x000e80001c0d7984 */ /* 0x000e280000000800 */
[----:B------:R-:W1:Y:S01]  /*0ce0*/  LDS R4, [R28+0xf00] ;  /* 0x000f00001c047984 */ /* 0x000e620000000800 */
[----:B------:R-:W-:Y:S01]  /*0cf0*/  VIMNMX R12, PT, PT, R15, R16, !PT ;  /* 0x000000100f0c7248 */ /* 0x000fe20007fe0100 */
[----:B------:R-:W-:Y:S03]  /*0d00*/  BAR.SYNC.DEFER_BLOCKING 0x0 ;  /* 0x0000000000007b1d */ /* 0x000fe60000010000 */
[----:B------:R-:W-:-:S13]  /*0d10*/  ISETP.GE.AND P0, PT, R12, UR5, PT ;  /* 0x000000050c007c0c */ /* 0x000fda000bf06270 */
[----:B------:R-:W2:Y:S01]  /*0d20*/  @!P0 LDG.E R37, desc[UR8][R20.64+0x100] ;  /* 0x0001000814258981 */ /* 0x000ea2000c1e1900 */
[----:B------:R-:W-:Y:S01]  /*0d30*/  FFMA R6, R22, R6, R5 ;  /* 0x0000000616067223 */ /* 0x000fe20000000005 */
[----:B0-----:R-:W-:Y:S02]  /*0d40*/  FFMA R9, R13, R9, R8 ;  /* 0x000000090d097223 */ /* 0x001fe40000000008 */
[----:B--2---:R-:W-:Y:S01]  /*0d50*/  STS [R27], R37 ;  /* 0x000000251b007388 */ /* 0x004fe20000000800 */
[----:B------:R-:W-:Y:S06]  /*0d60*/  BAR.SYNC.DEFER_BLOCKING 0x0 ;  /* 0x0000000000007b1d */ /* 0x000fec0000010000 */
[----:B------:R-:W-:Y:S04]  /*0d70*/  LDS R5, [R28] ;  /* 0x000000001c057984 */ /* 0x000fe80000000800 */
[----:B------:R-:W0:Y:S04]  /*0d80*/  LDS.128 R12, [R29] ;  /* 0x000000001d0c7984 */ /* 0x000e280000000c00 */
[----:B------:R-:W-:Y:S01]  /*0d90*/  LDS R8, [R28+0x100] ;  /* 0x000100001c087984 */ /* 0x000fe20000000800 */
[----:B------:R-:W-:Y:S01]  /*0da0*/  FFMA R35, R35, R7, R6 ;  /* 0x0000000723237223 */ /* 0x000fe20000000006 */
[----:B-1----:R-:W-:-:S02]  /*0db0*/  FFMA R10, R4, R10, R9 ;  /* 0x0000000a040a7223 */ /* 0x002fc40000000009 */
[----:B------:R-:W-:Y:S04]  /*0dc0*/  LDS R37, [R28+0xe80] ;  /* 0x000e80001c257984 */ /* 0x000fe80000000800 */
[----:B------:R-:W-:Y:S01]  /*0dd0*/  LDS R22, [R28+0xf00] ;  /* 0x000f00001c167984 */ /* 0x000fe20000000800 */
[----:B0-----:R-:W-:-:S03]  /*0de0*/  FFMA R12, R12, R5, R36 ;  /* 0x000000050c0c7223 */ /* 0x001fc60000000024 */
[----:B------:R-:W0:Y:S04]  /*0df0*/  LDS R5, [R28+0x80] ;  /* 0x000080001c057984 */ /* 0x000e280000000800 */
[----:B------:R-:W-:Y:S01]  /*0e00*/  LDS R36, [R28+0xf80] ;  /* 0x000f80001c247984 */ /* 0x000fe20000000800 */
[----:B0-----:R-:W-:-:S03]  /*0e10*/  FFMA R5, R5, R13, R12 ;  /* 0x0000000d05057223 */ /* 0x001fc6000000000c */
[----:B------:R-:W0:Y:S01]  /*0e20*/  LDS R13, [R28+0x180] ;  /* 0x000180001c0d7984 */ /* 0x000e220000000800 */
[----:B------:R-:W-:-:S04]  /*0e30*/  FFMA R8, R8, R14, R5 ;  /* 0x0000000e08087223 */ /* 0x000fc80000000005 */
[----:B0-----:R-:W-:Y:S02]  /*0e40*/  FFMA R5, R13, R15, R8 ;  /* 0x0000000f0d057223 */ /* 0x001fe40000000008 */
[----:B------:R-:W-:Y:S04]  /*0e50*/  LDS R8, [R28+0x200] ;  /* 0x000200001c087984 */ /* 0x000fe80000000800 */
[----:B------:R-:W0:Y:S02]  /*0e60*/  LDS.128 R12, [R29+0x10] ;  /* 0x000010001d0c7984 */ /* 0x000e240000000c00 */
[----:B0-----:R-:W-:Y:S02]  /*0e70*/  FFMA R8, R12, R8, R5 ;  /* 0x000000080c087223 */ /* 0x001fe40000000005 */
[----:B------:R-:W0:Y:S02]  /*0e80*/  LDS R5, [R28+0x280] ;  /* 0x000280001c057984 */ /* 0x000e240000000800 */
[----:B0-----:R-:W-:-:S02]  /*0e90*/  FFMA R5, R5, R13, R8 ;  /* 0x0000000d05057223 */ /* 0x001fc40000000008 */
[----:B------:R-:W0:Y:S04]  /*0ea0*/  LDS R8, [R28+0x300] ;  /* 0x000300001c087984 */ /* 0x000e280000000800 */
[----:B------:R-:W1:Y:S01]  /*0eb0*/  LDS R13, [R28+0x380] ;  /* 0x000380001c0d7984 */ /* 0x000e620000000800 */
[----:B0-----:R-:W-:-:S04]  /*0ec0*/  FFMA R8, R8, R14, R5 ;  /* 0x0000000e08087223 */ /* 0x001fc80000000005 */
[----:B-1----:R-:W-:Y:S02]  /*0ed0*/  FFMA R5, R13, R15, R8 ;  /* 0x0000000f0d057223 */ /* 0x002fe40000000008 */
        /* <DEDUP_REMOVED lines=39> */
[----:B------:R-:W0:Y:S04]  /*1150*/  LDS R5, [R28+0xc80] ;  /* 0x000c80001c057984 */ /* 0x000e280000000800 */
[----:B------:R-:W1:Y:S01]  /*1160*/  LDS R12, [R28+0xd00] ;  /* 0x000d00001c0c7984 */ /* 0x000e620000000800 */
[----:B0-----:R-:W-:-:S03]  /*1170*/  FFMA R5, R5, R13, R8 ;  /* 0x0000000d05057223 */ /* 0x001fc60000000008 */
[----:B------:R-:W0:Y:S01]  /*1180*/  LDS R8, [R28+0xd80] ;  /* 0x000d80001c087984 */ /* 0x000e220000000800 */
[----:B-1----:R-:W-:Y:S01]  /*1190*/  FFMA R5, R12, R14, R5 ;  /* 0x0000000e0c057223 */ /* 0x002fe20000000005 */
[----:B------:R-:W-:-:S04]  /*11a0*/  IADD3 R13, PT, PT, R31, 0x60, RZ ;  /* 0x000000601f0d7810 */ /* 0x000fc80007ffe0ff */
[----:B------:R-:W-:-:S04]  /*11b0*/  VIMNMX R12, PT, PT, R13, R16, !PT ;  /* 0x000000100d0c7248 */ /* 0x000fc80007fe0100 */
[----:B------:R-:W-:Y:S01]  /*11c0*/  ISETP.GE.AND P0, PT, R12, UR5, PT ;  /* 0x000000050c007c0c */ /* 0x000fe2000bf06270 */
[----:B------:R-:W-:Y:S02]  /*11d0*/  HFMA2 R12, -RZ, RZ, 0, 0 ;  /* 0x00000000ff0c7431 */ /* 0x000fe400000001ff */
[----:B0-----:R-:W-:Y:S02]  /*11e0*/  FFMA R15, R8, R15, R5 ;  /* 0x0000000f080f7223 */ /* 0x001fe40000000005 */
[----:B------:R-:W-:Y:S04]  /*11f0*/  LDS R8, [R28+0xe00] ;  /* 0x000e00001c087984 */ /* 0x000fe80000000800 */
[----:B------:R-:W0:Y:S01]  /*1200*/  LDS.128 R4, [R29+0x70] ;  /* 0x000070001d047984 */ /* 0x000e220000000c00 */
[----:B------:R-:W-:Y:S06]  /*1210*/  BAR.SYNC.DEFER_BLOCKING 0x0 ;  /* 0x0000000000007b1d */ /* 0x000fec0000010000 */
[----:B------:R-:W2:Y:S01]  /*1220*/  @!P0 LDG.E R12, desc[UR8][R20.64+0x180] ;  /* 0x00018008140c8981 */ /* 0x000ea2000c1e1900 */
[----:B------:R-:W-:Y:S01]  /*1230*/  FFMA R33, R33, R11, R10 ;  /* 0x0000000b21217223 */ /* 0x000fe2000000000a */
[----:B0-----:R-:W-:-:S02]  /*1240*/  FFMA R4, R4, R8, R15 ;  /* 0x0000000804047223 */ /* 0x001fc4000000000f */
        /* <DEDUP_REMOVED lines=69> */
[----:B0-----:R-:W-:-:S04]  /*16a0*/  FFMA R13, R12, R15, R13 ;  /* 0x0000000f0c0d7223 */ /* 0x001fc8000000000d */
        /* <DEDUP_REMOVED lines=78> */
[----:B------:R-:W-:Y:S02]  /*1b90*/  VIMNMX R5, PT, PT, R25, R16, !PT ;  /* 0x0000001019057248 */ /* 0x000fe40007fe0100 */
[----:B------:R-:W-:Y:S02]  /*1ba0*/  LDS R8, [R28+0xe00] ;  /* 0x000e00001c087984 */ /* 0x000fe40000000800 */
[----:B------:R-:W-:Y:S02]  /*1bb0*/  ISETP.GE.AND P0, PT, R5, UR5, PT ;  /* 0x0000000505007c0c */ /* 0x000fe4000bf06270 */
[----:B------:R-:W1:Y:S01]  /*1bc0*/  LDS.128 R4, [R29+0x70] ;  /* 0x000070001d047984 */ /* 0x000e620000000c00 */
[----:B0-----:R-:W-:Y:S01]  /*1bd0*/  FFMA R13, R13, R15, R12 ;  /* 0x0000000f0d0d7223 */ /* 0x001fe2000000000c */
[----:B------:R-:W-:Y:S01]  /*1be0*/  HFMA2 R12, -RZ, RZ, 0, 0 ;  /* 0x00000000ff0c7431 */ /* 0x000fe200000001ff */
[----:B------:R-:W-:Y:S08]  /*1bf0*/  BAR.SYNC.DEFER_BLOCKING 0x0 ;  /* 0x0000000000007b1d */ /* 0x000ff00000010000 */
[----:B------:R-:W2:Y:S01]  /*1c00*/  @!P0 LDG.E R12, desc[UR8][R20.64+0x280] ;  /* 0x00028008140c8981 */ /* 0x000ea2000c1e1900 */
[----:B------:R-:W-:Y:S01]  /*1c10*/  FFMA R34, R34, R11, R9 ;  /* 0x0000000b22227223 */ /* 0x000fe20000000009 */
[----:B-1----:R-:W-:-:S02]  /*1c20*/  FFMA R4, R4, R8, R13 ;  /* 0x0000000804047223 */ /* 0x002fc4000000000d */
[----:B--2---:R-:W-:Y:S01]  /*1c30*/  STS [R27], R12 ;  /* 0x0000000c1b007388 */ /* 0x004fe20000000800 */
[----:B------:R-:W-:Y:S06]  /*1c40*/  BAR.SYNC.DEFER_BLOCKING 0x0 ;  /* 0x0000000000007b1d */ /* 0x000fec0000010000 */
[----:B------:R-:W-:Y:S04]  /*1c50*/  LDS R13, [R28] ;  /* 0x000000001c0d7984 */ /* 0x000fe80000000800 */
[----:B------:R-:W0:Y:S04]  /*1c60*/  LDS.128 R8, [R29] ;  /* 0x000000001d087984 */ /* 0x000e280000000c00 */
[----:B------:R-:W-:Y:S01]  /*1c70*/  LDS R12, [R28+0x200] ;  /* 0x000200001c0c7984 */ /* 0x000fe20000000800 */
[----:B0-----:R-:W-:-:S03]  /*1c80*/  FFMA R8, R8, R13, R18 ;  /* 0x0000000d08087223 */ /* 0x001fc60000000012 */
[----:B------:R-:W0:Y:S02]  /*1c90*/  LDS R13, [R28+0x80] ;  /* 0x000080001c0d7984 */ /* 0x000e240000000800 */
[----:B0-----:R-:W-:Y:S02]  /*1ca0*/  FFMA R9, R13, R9, R8 ;  /* 0x000000090d097223 */ /* 0x001fe40000000008 */
        /* <DEDUP_REMOVED lines=52> */
[----:B------:R-:W-:-:S03]  /*1ff0*/  FFMA R22, R22, R5, R4 ;  /* 0x0000000516167223 */ /* 0x000fc60000000004 */
[----:B------:R-:W-:Y:S01]  /*2000*/  LDS R4, [R28+0xe00] ;  /* 0x000e00001c047984 */ /* 0x000fe20000000800 */
[----:B0-----:R-:W-:-:S03]  /*2010*/  FFMA R8, R12, R8, R11 ;  /* 0x000000080c087223 */ /* 0x001fc6000000000b */
[----:B------:R-:W0:Y:S01]  /*2020*/  LDS R12, [R28+0xd80] ;  /* 0x000d80001c0c7984 */ /* 0x000e220000000800 */
[----:B------:R-:W-:-:S03]  /*2030*/  FFMA R9, R9, R13, R8 ;  /* 0x0000000d09097223 */ /* 0x000fc60000000008 */
[----:B------:R-:W-:Y:S01]  /*2040*/  LDS R13, [R28+0xe80] ;  /* 0x000e80001c0d7984 */ /* 0x000fe20000000800 */
[----:B-1----:R-:W-:-:S03]  /*2050*/  FFMA R5, R10, R14, R9 ;  /* 0x0000000e0a057223 */ /* 0x002fc60000000009 */
[----:B------:R-:W1:Y:S01]  /*2060*/  LDS.128 R8, [R29+0x70] ;  /* 0x000070001d087984 */ /* 0x000e620000000c00 */
[----:B------:R-:W-:Y:S01]  /*2070*/  MOV R18, RZ ;  /* 0x000000ff00127202 */ /* 0x000fe20000000f00 */
[----:B0-----:R-:W-:-:S04]  /*2080*/  FFMA R5, R12, R15, R5 ;  /* 0x0000000f0c057223 */ /* 0x001fc80000000005 */
[----:B-1----:R-:W-:Y:S02]  /*2090*/  FFMA R8, R8, R4, R5 ;  /* 0x0000000408087223 */ /* 0x002fe40000000005 */
[----:B------:R-:W-:Y:S04]  /*20a0*/  LDS R5, [R28+0xf00] ;  /* 0x000f00001c057984 */ /* 0x000fe80000000800 */
[----:B------:R-:W-:Y:S01]  /*20b0*/  LDS R4, [R28+0xf80] ;  /* 0x000f80001c047984 */ /* 0x000fe20000000800 */
[----:B------:R-:W-:Y:S01]  /*20c0*/  VIMNMX R12, PT, PT, R3, R16, !PT ;  /* 0x00000010030c7248 */ /* 0x000fe20007fe0100 */
[----:B------:R-:W-:Y:S03]  /*20d0*/  BAR.SYNC.DEFER_BLOCKING 0x0 ;  /* 0x0000000000007b1d */ /* 0x000fe60000010000 */
[----:B------:R-:W-:-:S13]  /*20e0*/  ISETP.GE.AND P0, PT, R12, UR5, PT ;  /* 0x000000050c007c0c */ /* 0x000fda000bf06270 */
[----:B------:R-:W2:Y:S01]  /*20f0*/  @!P0 LDG.E R18, desc[UR8][R20.64+0x300] ;  /* 0x0003000814128981 */ /* 0x000ea2000c1e1900 */
[----:B------:R-:W-:-:S03]  /*2100*/  FFMA R9, R13, R9, R8 ;  /* 0x000000090d097223 */ /* 0x000fc60000000008 */
[----:B--2---:R-:W-:Y:S01]  /*2110*/  STS [R27], R18 ;  /* 0x000000121b007388 */ /* 0x004fe20000000800 */
[----:B------:R-:W-:Y:S06]  /*2120*/  BAR.SYNC.DEFER_BLOCKING 0x0 ;  /* 0x0000000000007b1d */ /* 0x000fec0000010000 */
[----:B------:R-:W-:Y:S04]  /*2130*/  LDS R8, [R28] ;  /* 0x000000001c087984 */ /* 0x000fe80000000800 */
[----:B------:R-:W0:Y:S02]  /*2140*/  LDS.128 R12, [R29] ;  /* 0x000000001d0c7984 */ /* 0x000e240000000c00 */
[----:B0-----:R-:W-:-:S02]  /*2150*/  FFMA R8, R12, R8, R17 ;  /* 0x000000080c087223 */ /* 0x001fc40000000011 */
[----:B------:R-:W0:Y:S02]  /*2160*/  LDS R17, [R28+0x80] ;  /* 0x000080001c117984 */ /* 0x000e240000000800 */
[----:B0-----:R-:W-:Y:S02]  /*2170*/  FFMA R13, R17, R13, R8 ;  /* 0x0000000d110d7223 */ /* 0x001fe40000000008 */
        /* <DEDUP_REMOVED lines=59> */
[----:B------:R-:W0:Y:S01]  /*2530*/  LDS.128 R12, [R29+0x70] ;  /* 0x000070001d0c7984 */ /* 0x000e220000000c00 */
[----:B------:R-:W-:-:S03]  /*2540*/  FFMA R10, R5, R10, R9 ;  /* 0x0000000a050a7223 */ /* 0x000fc60000000009 */
[----:B------:R-:W1:Y:S04]  /*2550*/  LDS R9, [R28+0xe80] ;  /* 0x000e80001c097984 */ /* 0x000e680000000800 */
[----:B------:R-:W-:Y:S01]  /*2560*/  LDS R5, [R28+0xf80] ;  /* 0x000f80001c057984 */ /* 0x000fe20000000800 */
[----:B------:R-:W-:Y:S01]  /*2570*/  VIMNMX R16, PT, PT, R24, R16, !PT ;  /* 0x0000001018107248 */ /* 0x000fe20007fe0100 */
[----:B------:R-:W-:-:S03]  /*2580*/  FFMA R6, R19, R6, R22 ;  /* 0x0000000613067223 */ /* 0x000fc60000000016 */
[----:B------:R-:W-:Y:S01]  /*2590*/  ISETP.GE.AND P0, PT, R16, UR5, PT ;  /* 0x0000000510007c0c */ /* 0x000fe2000bf06270 */
[----:B------:R-:W-:Y:S02]  /*25a0*/  HFMA2 R22, -RZ, RZ, 0, 0 ;  /* 0x00000000ff167431 */ /* 0x000fe400000001ff */
[----:B0-----:R-:W-:Y:S02]  /*25b0*/  FFMA R12, R12, R8, R17 ;  /* 0x000000080c0c7223 */ /* 0x001fe40000000011 */
[----:B------:R-:W-:Y:S01]  /*25c0*/  LDS R8, [R28+0xf00] ;  /* 0x000f00001c087984 */ /* 0x000fe20000000800 */
[----:B------:R-:W-:Y:S07]  /*25d0*/  BAR.SYNC.DEFER_BLOCKING 0x0 ;  /* 0x0000000000007b1d */ /* 0x000fee0000010000 */
[----:B------:R-:W2:Y:S01]  /*25e0*/  @!P0 LDG.E R22, desc[UR8][R20.64+0x380] ;  /* 0x0003800814168981 */ /* 0x000ea2000c1e1900 */
[----:B-1----:R-:W-:-:S03]  /*25f0*/  FFMA R13, R9, R13, R12 ;  /* 0x0000000d090d7223 */ /* 0x002fc6000000000c */
[----:B--2---:R-:W-:Y:S01]  /*2600*/  STS [R27], R22 ;  /* 0x000000161b007388 */ /* 0x004fe20000000800 */
[----:B------:R-:W-:Y:S06]  /*2610*/  BAR.SYNC.DEFER_BLOCKING 0x0 ;  /* 0x0000000000007b1d */ /* 0x000fec0000010000 */
[----:B------:R-:W-:Y:S04]  /*2620*/  LDS R9, [R28] ;  /* 0x000000001c097984 */ /* 0x000fe80000000800 */
[----:B------:R-:W0:Y:S04]  /*2630*/  LDS.128 R16, [R29] ;  /* 0x000000001d107984 */ /* 0x000e280000000c00 */
[----:B------:R-:W-:Y:S04]  /*2640*/  LDS R12, [R28+0x100] ;  /* 0x000100001c0c7984 */ /* 0x000fe80000000800 */
[----:B------:R-:W-:Y:S04]  /*2650*/  LDS R21, [R28+0x380] ;  /* 0x000380001c157984 */ /* 0x000fe80000000800 */
[----:B------:R-:W-:Y:S01]  /*2660*/  LDS R20, [R28+0xd00] ;  /* 0x000d00001c147984 */ /* 0x000fe20000000800 */
[----:B0-----:R-:W-:-:S03]  /*2670*/  FFMA R16, R16, R9, R23 ;  /* 0x0000000910107223 */ /* 0x001fc60000000017 */
[----:B------:R-:W0:Y:S04]  /*2680*/  LDS R9, [R28+0x80] ;  /* 0x000080001c097984 */ /* 0x000e280000000800 */
[----:B------:R-:W1:Y:S01]  /*2690*/  LDS R23, [R28+0x180] ;  /* 0x000180001c177984 */ /* 0x000e620000000800 */
[----:B0-----:R-:W-:-:S04]  /*26a0*/  FFMA R9, R9, R17, R16 ;  /* 0x0000001109097223 */ /* 0x001fc80000000010 */
[----:B------:R-:W-:Y:S02]  /*26b0*/  FFMA R12, R12, R18, R9 ;  /* 0x000000120c0c7223 */ /* 0x000fe40000000009 */
[----:B------:R-:W-:Y:S02]  /*26c0*/  LDS R9, [R28+0x200] ;  /* 0x000200001c097984 */ /* 0x000fe40000000800 */
[----:B-1----:R-:W-:Y:S02]  /*26d0*/  FFMA R23, R23, R19, R12 ;  /* 0x0000001317177223 */ /* 0x002fe4000000000c */
[----:B------:R-:W0:Y:S04]  /*26e0*/  LDS.128 R16, [R29+0x10] ;  /* 0x000010001d107984 */ /* 0x000e280000000c00 */
[----:B------:R-:W-:Y:S01]  /*26f0*/  LDS R12, [R28+0x300] ;  /* 0x000300001c0c7984 */ /* 0x000fe20000000800 */
[----:B0-----:R-:W-:-:S03]  /*2700*/  FFMA R16, R16, R9, R23 ;  /* 0x0000000910107223 */ /* 0x001fc60000000017 */
[----:B------:R-:W0:Y:S02]  /*2710*/  LDS R9, [R28+0x280] ;  /* 0x000280001c097984 */ /* 0x000e240000000800 */
[----:B0-----:R-:W-:-:S04]  /*2720*/  FFMA R9, R9, R17, R16 ;  /* 0x0000001109097223 */ /* 0x001fc80000000010 */
[----:B------:R-:W-:Y:S02]  /*2730*/  FFMA R12, R12, R18, R9 ;  /* 0x000000120c0c7223 */ /* 0x000fe40000000009 */
[----:B------:R-:W-:Y:S02]  /*2740*/  LDS R9, [R28+0x400] ;  /* 0x000400001c097984 */ /* 0x000fe40000000800 */
[----:B------:R-:W-:Y:S02]  /*2750*/  FFMA R21, R21, R19, R12 ;  /* 0x0000001315157223 */ /* 0x000fe4000000000c */
[----:B------:R-:W0:Y:S04]  /*2760*/  LDS.128 R16, [R29+0x20] ;  /* 0x000020001d107984 */ /* 0x000e280000000c00 */
        /* <DEDUP_REMOVED lines=38> */
[----:B------:R-:W0:Y:S01]  /*29d0*/  LDS R9, [R28+0xc80] ;  /* 0x000c80001c097984 */ /* 0x000e220000000800 */
[----:B------:R-:W-:-:S03]  /*29e0*/  FFMA R8, R8, R14, R13 ;  /* 0x0000000e08087223 */ /* 0x000fc6000000000d */
[----:B------:R-:W-:Y:S04]  /*29f0*/  LDS R13, [R28+0xe00] ;  /* 0x000e00001c0d7984 */ /* 0x000fe80000000800 */
[----:B------:R-:W-:Y:S01]  /*2a00*/  LDS R14, [R28+0xe80] ;  /* 0x000e80001c0e7984 */ /* 0x000fe20000000800 */
[----:B0-----:R-:W-:-:S03]  /*2a10*/  FFMA R9, R9, R17, R16 ;  /* 0x0000001109097223 */ /* 0x001fc60000000010 */
[----:B------:R-:W-:Y:S01]  /*2a20*/  LDS R16, [R28+0xf00] ;  /* 0x000f00001c107984 */ /* 0x000fe20000000800 */
[----:B------:R-:W-:-:S03]  /*2a30*/  FFMA R9, R20, R18, R9 ;  /* 0x0000001214097223 */ /* 0x000fc60000000009 */
[----:B------:R-:W0:Y:S01]  /*2a40*/  LDS.128 R20, [R29+0x70] ;  /* 0x000070001d147984 */ /* 0x000e220000000c00 */
[----:B------:R-:W-:-:S03]  /*2a50*/  FFMA R9, R12, R19, R9 ;  /* 0x000000130c097223 */ /* 0x000fc60000000009 */
[----:B------:R-:W1:Y:S01]  /*2a60*/  LDS R12, [R28+0xf80] ;  /* 0x000f80001c0c7984 */ /* 0x000e620000000800 */
[----:B------:R-:W-:Y:S01]  /*2a70*/  UIADD3 UR4, UPT, UPT, UR4, 0x1, URZ ;  /* 0x0000000104047890 */ /* 0x000fe2000fffe0ff */
[----:B------:R-:W-:Y:S01]  /*2a80*/  FFMA R19, R37, R7, R6 ;  /* 0x0000000725137223 */ /* 0x000fe20000000006 */
[----:B------:R-:W-:Y:S01]  /*2a90*/  FFMA R18, R4, R11, R10 ;  /* 0x0000000b04127223 */ /* 0x000fe2000000000a */
[----:B------:R-:W-:Y:S01]  /*2aa0*/  FFMA R17, R5, R15, R8 ;  /* 0x0000000f05117223 */ /* 0x000fe20000000008 */
[----:B0-----:R-:W-:Y:S02]  /*2ab0*/  FFMA R9, R20, R13, R9 ;  /* 0x0000000d14097223 */ /* 0x001fe40000000009 */
[----:B------:R-:W-:Y:S01]  /*2ac0*/  I2FP.F32.U32 R13, UR4 ;  /* 0x00000004000d7c45 */ /* 0x000fe20008201000 */
[----:B------:R-:W-:Y:S03]  /*2ad0*/  BAR.SYNC.DEFER_BLOCKING 0x0 ;  /* 0x0000000000007b1d */ /* 0x000fe60000010000 */
[----:B------:R-:W-:Y:S01]  /*2ae0*/  FSETP.GT.AND P0, PT, R30, R13, PT ;  /* 0x0000000d1e00720b */ /* 0x000fe20003f04000 */
[----:B------:R-:W-:-:S04]  /*2af0*/  FFMA R9, R14, R21, R9 ;  /* 0x000000150e097223 */ /* 0x000fc80000000009 */
[----:B------:R-:W-:-:S04]  /*2b00*/  FFMA R9, R16, R22, R9 ;  /* 0x0000001610097223 */ /* 0x000fc80000000009 */
[----:B-1----:R-:W-:-:S04]  /*2b10*/  FFMA R23, R12, R23, R9 ;  /* 0x000000170c177223 */ /* 0x002fc80000000009 */
[----:B------:R-:W-:Y:S05]  /*2b20*/  @P0 BRA `(.L_x_1) ;  /* 0xffffffd400c00947 */ /* 0x000fea000383ffff */
.L_x_0:
[----:B------:R-:W0:Y:S01]  /*2b30*/  LDC.64 R2, c[0x0][0x390] ;  /* 0x0000e400ff027b82 */ /* 0x000e220000000a00 */
[----:B------:R-:W-:Y:S02]  /*2b40*/  VIMNMX R0, PT, PT, R32, R31, !PT ;  /* 0x0000001f20007248 */ /* 0x000fe40007fe0100 */
[--C-:B------:R-:W-:Y:S02]  /*2b50*/  VIADDMNMX R5, R31, 0x40, R32.reuse, !PT ;  /* 0x000000401f057846 */ /* 0x100fe40007800120 */
[----:B------:R-:W-:Y:S02]  /*2b60*/  ISETP.GE.AND P6, PT, R0, UR5, PT ;  /* 0x0000000500007c0c */ /* 0x000fe4000bfc6270 */
[----:B------:R-:W-:Y:S01]  /*2b70*/  ISETP.GE.AND P4, PT, R5, UR5, PT ;  /* 0x0000000505007c0c */ /* 0x000fe2000bf86270 */
[----:B------:R-:W-:Y:S01]  /*2b80*/  IMAD R5, R32, UR5, R31 ;  /* 0x0000000520057c24 */ /* 0x000fe2000f8e021f */
[C-C-:B------:R-:W-:Y:S02]  /*2b90*/  VIADDMNMX R4, R31.reuse, 0x20, R32.reuse, !PT ;  /* 0x000000201f047846 */ /* 0x140fe40007800120 */
[----:B------:R-:W-:-:S02]  /*2ba0*/  VIADDMNMX R6, R31, 0x60, R32, !PT ;  /* 0x000000601f067846 */ /* 0x000fc40007800120 */
[----:B------:R-:W-:Y:S02]  /*2bb0*/  ISETP.GE.AND P5, PT, R4, UR5, PT ;  /* 0x0000000504007c0c */ /* 0x000fe4000bfa6270 */
[----:B------:R-:W-:Y:S02]  /*2bc0*/  ISETP.GE.AND P3, PT, R6, UR5, PT ;  /* 0x0000000506007c0c */ /* 0x000fe4000bf66270 */
[C-C-:B------:R-:W-:Y:S02]  /*2bd0*/  VIADDMNMX R0, R31.reuse, 0x80, R32.reuse, !PT ;  /* 0x000000801f007846 */ /* 0x140fe40007800120 */
[C-C-:B------:R-:W-:Y:S02]  /*2be0*/  VIADDMNMX R4, R31.reuse, 0xa0, R32.reuse, !PT ;  /* 0x000000a01f047846 */ /* 0x140fe40007800120 */
[C-C-:B------:R-:W-:Y:S02]  /*2bf0*/  VIADDMNMX R6, R31.reuse, 0xc0, R32.reuse, !PT ;  /* 0x000000c01f067846 */ /* 0x140fe40007800120 */
[----:B------:R-:W-:Y:S01]  /*2c00*/  VIADDMNMX R31, R31, 0xe0, R32, !PT ;  /* 0x000000e01f1f7846 */ /* 0x000fe20007800120 */
[----:B0-----:R-:W-:Y:S01]  /*2c10*/  IMAD.WIDE R2, R5, 0x4, R2 ;  /* 0x0000000405027825 */ /* 0x001fe200078e0202 */
[----:B------:R-:W-:-:S02]  /*2c20*/  ISETP.GE.AND P2, PT, R0, UR5, PT ;  /* 0x0000000500007c0c */ /* 0x000fc4000bf46270 */
[----:B------:R-:W-:Y:S02]  /*2c30*/  ISETP.GE.AND P1, PT, R4, UR5, PT ;  /* 0x0000000504007c0c */ /* 0x000fe4000bf26270 */
[----:B------:R-:W-:Y:S01]  /*2c40*/  ISETP.GE.AND P0, PT, R6, UR5, PT ;  /* 0x0000000506007c0c */ /* 0x000fe2000bf06270 */
[----:B------:R0:W-:Y:S01]  /*2c50*/  @!P6 STG.E desc[UR8][R2.64], R35 ;  /* 0x000000230200e986 */ /* 0x0001e2000c101908 */
[----:B------:R-:W-:-:S03]  /*2c60*/  ISETP.GE.AND P6, PT, R31, UR5, PT ;  /* 0x000000051f007c0c */ /* 0x000fc6000bfc6270 */
[----:B------:R0:W-:Y:S04]  /*2c70*/  @!P5 STG.E desc[UR8][R2.64+0x80], R33 ;  /* 0x000080210200d986 */ /* 0x0001e8000c101908 */
[----:B------:R0:W-:Y:S04]  /*2c80*/  @!P4 STG.E desc[UR8][R2.64+0x100], R36 ;  /* 0x000100240200c986 */ /* 0x0001e8000c101908 */
[----:B------:R0:W-:Y:S04]  /*2c90*/  @!P3 STG.E desc[UR8][R2.64+0x180], R34 ;  /* 0x000180220200b986 */ /* 0x0001e8000c101908 */
[----:B------:R0:W-:Y:S04]  /*2ca0*/  @!P2 STG.E desc[UR8][R2.64+0x200], R19 ;  /* 0x000200130200a986 */ /* 0x0001e8000c101908 */
[----:B------:R0:W-:Y:S04]  /*2cb0*/  @!P1 STG.E desc[UR8][R2.64+0x280], R18 ;  /* 0x0002801202009986 */ /* 0x0001e8000c101908 */
[----:B------:R0:W-:Y:S01]  /*2cc0*/  @!P0 STG.E desc[UR8][R2.64+0x300], R17 ;  /* 0x0003001102008986 */ /* 0x0001e2000c101908 */
[----:B------:R-:W-:Y:S05]  /*2cd0*/  @P6 EXIT ;  /* 0x000000000000694d */ /* 0x000fea0003800000 */
[----:B------:R-:W-:Y:S01]  /*2ce0*/  STG.E desc[UR8][R2.64+0x380], R23 ;  /* 0x0003801702007986 */ /* 0x000fe2000c101908 */
[----:B------:R-:W-:Y:S05]  /*2cf0*/  EXIT ;  /* 0x000000000000794d */ /* 0x000fea0003800000 */
.L_x_2:
[----:B------:R-:W-:-:S00]  /*2d00*/  BRA `(.L_x_2) ;  /* 0xfffffffc00fc7947 */ /* 0x000fc0000383ffff */
[----:B------:R-:W-:-:S00]  /*2d10*/  NOP ;  /* 0x0000000000007918 */ /* 0x000fc00000000000 */
        /* <DEDUP_REMOVED lines=14> */
.L_x_3:


//--------------------- .nv.shared._Z29tiled_matmul_coarsened_kernelPfS_S_i --------------------------
	.section	.nv.shared._Z29tiled_matmul_coarsened_kernelPfS_S_i,"aw",@nobits
	.sectionflags	@""
	.align	4
.nv.shared._Z29tiled_matmul_coarsened_kernelPfS_S_i:
	.zero		9216


//--------------------- .nv.shared.reserved.0     --------------------------
	.section	.nv.shared.reserved.0,"aw",@nobits
	.weak		__nv_reservedSMEM_offset_0_alias
	.size		__nv_reservedSMEM_offset_0_alias, 0, 64
	.other		__nv_reservedSMEM_offset_0_alias,@"STO_CUDA_RESERVED_SHARED STV_DEFAULT"
__nv_reservedSMEM_offset_0_alias:
	.zero		0
	.zero		64


//--------------------- .nv.constant0._Z29tiled_matmul_coarsened_kernelPfS_S_i --------------------------
	.section	.nv.constant0._Z29tiled_matmul_coarsened_kernelPfS_S_i,"a",@progbits
	.sectionflags	@""
	.align	4
.nv.constant0._Z29tiled_matmul_coarsened_kernelPfS_S_i:
	.zero		924


//--------------------- SYMBOLS --------------------------

	.type		.nv.reservedSmem.offset0,@object
	.size		.nv.reservedSmem.offset0,0x4
	.type		.nv.reservedSmem.cap,@object
	.size		.nv.reservedSmem.cap,0x4
